	.target	sm_80

	.elftype	@"ET_EXEC"


//--------------------- .note.nv.tkinfo           --------------------------
	.section	.note.nv.tkinfo,"",@"SHT_NOTE"
	.sectionflags	@"SHF_NOTE_NV_TKINFO"
	.tkinfo
        /*0018*/ 	.word	0x00000002
        /*0030*/ 	.string	""
        /*0030*/ 	.string	"ptxas"
        /*0030*/ 	.string	"Cuda compilation tools, release 13.0, V13.0.88"
        /*0030*/ 	.string	"Build cuda_13.0.r13.0/compiler.36424714_0"
        /*0030*/ 	.string	"-v  -suppress-debug-info  -lineinfo  -arch sm_80 "



//--------------------- .note.nv.cuinfo           --------------------------
	.section	.note.nv.cuinfo,"",@"SHT_NOTE"
	.sectionflags	@"SHF_NOTE_NV_CUINFO"
        /*0018*/ 	.short	0x0002
        /*001a*/ 	.short	0x0050
        /*001c*/ 	.short	0x0082
	.zero		2


//--------------------- .nv.info                  --------------------------
	.section	.nv.info,"",@"SHT_CUDA_INFO"
	.align	4


	//----- nvinfo : EIATTR_REGCOUNT
	.align		4
        /*0000*/ 	.byte	0x04, 0x2f
        /*0002*/ 	.short	(.L_2 - .L_1)
	.align		4
.L_1:
        /*0004*/ 	.word	index@(attn_fwd)
        /*0008*/ 	.word	0x0000007f


	//----- nvinfo : EIATTR_FRAME_SIZE
	.align		4
.L_2:
        /*000c*/ 	.byte	0x04, 0x11
        /*000e*/ 	.short	(.L_4 - .L_3)
	.align		4
.L_3:
        /*0010*/ 	.word	index@(attn_fwd)
        /*0014*/ 	.word	0x00000000


	//----- nvinfo : EIATTR_MIN_STACK_SIZE
	.align		4
.L_4:
        /*0018*/ 	.byte	0x04, 0x12
        /*001a*/ 	.short	(.L_6 - .L_5)
	.align		4
.L_5:
        /*001c*/ 	.word	index@(attn_fwd)
        /*0020*/ 	.word	0x00000000
.L_6:


//--------------------- .nv.info.attn_fwd         --------------------------
	.section	.nv.info.attn_fwd,"",@"SHT_CUDA_INFO"
	.sectionflags	@""
	.align	4


	//----- nvinfo : EIATTR_CUDA_API_VERSION
	.align		4
        /*0000*/ 	.byte	0x04, 0x37
        /*0002*/ 	.short	(.L_8 - .L_7)
.L_7:
        /*0004*/ 	.word	0x00000082


	//----- nvinfo : EIATTR_SW2861232_WAR
	.align		4
.L_8:
        /*0008*/ 	.byte	0x01, 0x35
	.zero		2


	//----- nvinfo : EIATTR_PARAM_CBANK
	.align		4
        /*000c*/ 	.byte	0x04, 0x0a
        /*000e*/ 	.short	(.L_10 - .L_9)
	.align		4
.L_9:
        /*0010*/ 	.word	index@(.nv.constant0.attn_fwd)
        /*0014*/ 	.short	0x0160
        /*0016*/ 	.short	0x0088


	//----- nvinfo : EIATTR_CBANK_PARAM_SIZE
	.align		4
.L_10:
        /*0018*/ 	.byte	0x03, 0x19
        /*001a*/ 	.short	0x0088


	//----- nvinfo : EIATTR_KPARAM_INFO
	.align		4
        /*001c*/ 	.byte	0x04, 0x17
        /*001e*/ 	.short	(.L_12 - .L_11)
.L_11:
        /*0020*/ 	.word	0x00000000
        /*0024*/ 	.short	0x0019
        /*0026*/ 	.short	0x0080
        /*0028*/ 	.byte	0x00, 0xf4, 0x21, 0x00


	//----- nvinfo : EIATTR_KPARAM_INFO
	.align		4
.L_12:
        /*002c*/ 	.byte	0x04, 0x17
        /*002e*/ 	.short	(.L_14 - .L_13)
.L_13:
        /*0030*/ 	.word	0x00000000
        /*0034*/ 	.short	0x0018
        /*0036*/ 	.short	0x0078
        /*0038*/ 	.byte	0x00, 0xf4, 0x21, 0x00


	//----- nvinfo : EIATTR_KPARAM_INFO
	.align		4
.L_14:
        /*003c*/ 	.byte	0x04, 0x17
        /*003e*/ 	.short	(.L_16 - .L_15)
.L_15:
        /*0040*/ 	.word	0x00000000
        /*0044*/ 	.short	0x0017
        /*0046*/ 	.short	0x0070
        /*0048*/ 	.byte	0x00, 0xf0, 0x11, 0x00


	//----- nvinfo : EIATTR_KPARAM_INFO
	.align		4
.L_16:
        /*004c*/ 	.byte	0x04, 0x17
        /*004e*/ 	.short	(.L_18 - .L_17)
.L_17:
        /*0050*/ 	.word	0x00000000
        /*0054*/ 	.short	0x0016
        /*0056*/ 	.short	0x006c
        /*0058*/ 	.byte	0x00, 0xf0, 0x11, 0x00


	//----- nvinfo : EIATTR_KPARAM_INFO
	.align		4
.L_18:
        /*005c*/ 	.byte	0x04, 0x17
        /*005e*/ 	.short	(.L_20 - .L_19)
.L_19:
        /*0060*/ 	.word	0x00000000
        /*0064*/ 	.short	0x0015
        /*0066*/ 	.short	0x0068
        /*0068*/ 	.byte	0x00, 0xf0, 0x11, 0x00


	//----- nvinfo : EIATTR_KPARAM_INFO
	.align		4
.L_20:
        /*006c*/ 	.byte	0x04, 0x17
        /*006e*/ 	.short	(.L_22 - .L_21)
.L_21:
        /*0070*/ 	.word	0x00000000
        /*0074*/ 	.short	0x0014
        /*0076*/ 	.short	0x0064
        /*0078*/ 	.byte	0x00, 0xf0, 0x11, 0x00


	//----- nvinfo : EIATTR_KPARAM_INFO
	.align		4
.L_22:
        /*007c*/ 	.byte	0x04, 0x17
        /*007e*/ 	.short	(.L_24 - .L_23)
.L_23:
        /*0080*/ 	.word	0x00000000
        /*0084*/ 	.short	0x0013
        /*0086*/ 	.short	0x0060
        /*0088*/ 	.byte	0x00, 0xf0, 0x11, 0x00


	//----- nvinfo : EIATTR_KPARAM_INFO
	.align		4
.L_24:
        /*008c*/ 	.byte	0x04, 0x17
        /*008e*/ 	.short	(.L_26 - .L_25)
.L_25:
        /*0090*/ 	.word	0x00000000
        /*0094*/ 	.short	0x0012
        /*0096*/ 	.short	0x005c
        /*0098*/ 	.byte	0x00, 0xf0, 0x11, 0x00


	//----- nvinfo : EIATTR_KPARAM_INFO
	.align		4
.L_26:
        /*009c*/ 	.byte	0x04, 0x17
        /*009e*/ 	.short	(.L_28 - .L_27)
.L_27:
        /*00a0*/ 	.word	0x00000000
        /*00a4*/ 	.short	0x0011
        /*00a6*/ 	.short	0x0058
        /*00a8*/ 	.byte	0x00, 0xf0, 0x11, 0x00


	//----- nvinfo : EIATTR_KPARAM_INFO
	.align		4
.L_28:
        /*00ac*/ 	.byte	0x04, 0x17
        /*00ae*/ 	.short	(.L_30 - .L_29)
.L_29:
        /*00b0*/ 	.word	0x00000000
        /*00b4*/ 	.short	0x0010
        /*00b6*/ 	.short	0x0054
        /*00b8*/ 	.byte	0x00, 0xf0, 0x11, 0x00


	//----- nvinfo : EIATTR_KPARAM_INFO
	.align		4
.L_30:
        /*00bc*/ 	.byte	0x04, 0x17
        /*00be*/ 	.short	(.L_32 - .L_31)
.L_31:
        /*00c0*/ 	.word	0x00000000
        /*00c4*/ 	.short	0x000f
        /*00c6*/ 	.short	0x0050
        /*00c8*/ 	.byte	0x00, 0xf0, 0x11, 0x00


	//----- nvinfo : EIATTR_KPARAM_INFO
	.align		4
.L_32:
        /*00cc*/ 	.byte	0x04, 0x17
        /*00ce*/ 	.short	(.L_34 - .L_33)
.L_33:
        /*00d0*/ 	.word	0x00000000
        /*00d4*/ 	.short	0x000e
        /*00d6*/ 	.short	0x004c
        /*00d8*/ 	.byte	0x00, 0xf0, 0x11, 0x00


	//----- nvinfo : EIATTR_KPARAM_INFO
	.align		4
.L_34:
        /*00dc*/ 	.byte	0x04, 0x17
        /*00de*/ 	.short	(.L_36 - .L_35)
.L_35:
        /*00e0*/ 	.word	0x00000000
        /*00e4*/ 	.short	0x000d
        /*00e6*/ 	.short	0x0048
        /*00e8*/ 	.byte	0x00, 0xf0, 0x11, 0x00


	//----- nvinfo : EIATTR_KPARAM_INFO
	.align		4
.L_36:
        /*00ec*/ 	.byte	0x04, 0x17
        /*00ee*/ 	.short	(.L_38 - .L_37)
.L_37:
        /*00f0*/ 	.word	0x00000000
        /*00f4*/ 	.short	0x000c
        /*00f6*/ 	.short	0x0044
        /*00f8*/ 	.byte	0x00, 0xf0, 0x11, 0x00


	//----- nvinfo : EIATTR_KPARAM_INFO
	.align		4
.L_38:
        /*00fc*/ 	.byte	0x04, 0x17
        /*00fe*/ 	.short	(.L_40 - .L_39)
.L_39:
        /*0100*/ 	.word	0x00000000
        /*0104*/ 	.short	0x000b
        /*0106*/ 	.short	0x0040
        /*0108*/ 	.byte	0x00, 0xf0, 0x11, 0x00


	//----- nvinfo : EIATTR_KPARAM_INFO
	.align		4
.L_40:
        /*010c*/ 	.byte	0x04, 0x17
        /*010e*/ 	.short	(.L_42 - .L_41)
.L_41:
        /*0110*/ 	.word	0x00000000
        /*0114*/ 	.short	0x000a
        /*0116*/ 	.short	0x003c
        /*0118*/ 	.byte	0x00, 0xf0, 0x11, 0x00


	//----- nvinfo : EIATTR_KPARAM_INFO
	.align		4
.L_42:
        /*011c*/ 	.byte	0x04, 0x17
        /*011e*/ 	.short	(.L_44 - .L_43)
.L_43:
        /*0120*/ 	.word	0x00000000
        /*0124*/ 	.short	0x0009
        /*0126*/ 	.short	0x0038
        /*0128*/ 	.byte	0x00, 0xf0, 0x11, 0x00


	//----- nvinfo : EIATTR_KPARAM_INFO
	.align		4
.L_44:
        /*012c*/ 	.byte	0x04, 0x17
        /*012e*/ 	.short	(.L_46 - .L_45)
.L_45:
        /*0130*/ 	.word	0x00000000
        /*0134*/ 	.short	0x0008
        /*0136*/ 	.short	0x0034
        /*0138*/ 	.byte	0x00, 0xf0, 0x11, 0x00


	//----- nvinfo : EIATTR_KPARAM_INFO
	.align		4
.L_46:
        /*013c*/ 	.byte	0x04, 0x17
        /*013e*/ 	.short	(.L_48 - .L_47)
.L_47:
        /*0140*/ 	.word	0x00000000
        /*0144*/ 	.short	0x0007
        /*0146*/ 	.short	0x0030
        /*0148*/ 	.byte	0x00, 0xf0, 0x11, 0x00


	//----- nvinfo : EIATTR_KPARAM_INFO
	.align		4
.L_48:
        /*014c*/ 	.byte	0x04, 0x17
        /*014e*/ 	.short	(.L_50 - .L_49)
.L_49:
        /*0150*/ 	.word	0x00000000
        /*0154*/ 	.short	0x0006
        /*0156*/ 	.short	0x002c
        /*0158*/ 	.byte	0x00, 0xf0, 0x11, 0x00


	//----- nvinfo : EIATTR_KPARAM_INFO
	.align		4
.L_50:
        /*015c*/ 	.byte	0x04, 0x17
        /*015e*/ 	.short	(.L_52 - .L_51)
.L_51:
        /*0160*/ 	.word	0x00000000
        /*0164*/ 	.short	0x0005
        /*0166*/ 	.short	0x0028
        /*0168*/ 	.byte	0x00, 0xf0, 0x11, 0x00


	//----- nvinfo : EIATTR_KPARAM_INFO
	.align		4
.L_52:
        /*016c*/ 	.byte	0x04, 0x17
        /*016e*/ 	.short	(.L_54 - .L_53)
.L_53:
        /*0170*/ 	.word	0x00000000
        /*0174*/ 	.short	0x0004
        /*0176*/ 	.short	0x0020
        /*0178*/ 	.byte	0x00, 0xf4, 0x21, 0x00


	//----- nvinfo : EIATTR_KPARAM_INFO
	.align		4
.L_54:
        /*017c*/ 	.byte	0x04, 0x17
        /*017e*/ 	.short	(.L_56 - .L_55)
.L_55:
        /*0180*/ 	.word	0x00000000
        /*0184*/ 	.short	0x0003
        /*0186*/ 	.short	0x0018
        /*0188*/ 	.byte	0x00, 0xf4, 0x21, 0x00


	//----- nvinfo : EIATTR_KPARAM_INFO
	.align		4
.L_56:
        /*018c*/ 	.byte	0x04, 0x17
        /*018e*/ 	.short	(.L_58 - .L_57)
.L_57:
        /*0190*/ 	.word	0x00000000
        /*0194*/ 	.short	0x0002
        /*0196*/ 	.short	0x0010
        /*0198*/ 	.byte	0x00, 0xf4, 0x21, 0x00


	//----- nvinfo : EIATTR_KPARAM_INFO
	.align		4
.L_58:
        /*019c*/ 	.byte	0x04, 0x17
        /*019e*/ 	.short	(.L_60 - .L_59)
.L_59:
        /*01a0*/ 	.word	0x00000000
        /*01a4*/ 	.short	0x0001
        /*01a6*/ 	.short	0x0008
        /*01a8*/ 	.byte	0x00, 0xf4, 0x21, 0x00


	//----- nvinfo : EIATTR_KPARAM_INFO
	.align		4
.L_60:
        /*01ac*/ 	.byte	0x04, 0x17
        /*01ae*/ 	.short	(.L_62 - .L_61)
.L_61:
        /*01b0*/ 	.word	0x00000000
        /*01b4*/ 	.short	0x0000
        /*01b6*/ 	.short	0x0000
        /*01b8*/ 	.byte	0x00, 0xf4, 0x21, 0x00


	//----- nvinfo : EIATTR_MAXREG_COUNT
	.align		4
.L_62:
        /*01bc*/ 	.byte	0x03, 0x1b
        /*01be*/ 	.short	0x00ff


	//----- nvinfo : EIATTR_NUM_BARRIERS
	.align		4
        /*01c0*/ 	.byte	0x02, 0x4c
        /*01c2*/ 	.byte	0x01
	.zero		1


	//----- nvinfo : EIATTR_MERCURY_ISA_VERSION
	.align		4
        /*01c4*/ 	.byte	0x03, 0x5f
        /*01c6*/ 	.short	0x0000


	//----- nvinfo : EIATTR_COOP_GROUP_MASK_REGIDS
	.align		4
        /*01c8*/ 	.byte	0x04, 0x29
        /*01ca*/ 	.short	(.L_64 - .L_63)


	//   ....[0]....
.L_63:
        /*01cc*/ 	.word	0xffffffff


	//   ....[1]....
        /*01d0*/ 	.word	0xffffffff


	//   ....[2]....
        /*01d4*/ 	.word	0xffffffff


	//   ....[3]....
        /*01d8*/ 	.word	0xffffffff


	//   ....[4]....
        /*01dc*/ 	.word	0xffffffff


	//   ....[5]....
        /*01e0*/ 	.word	0xffffffff


	//   ....[6]....
        /*01e4*/ 	.word	0xffffffff


	//   ....[7]....
        /*01e8*/ 	.word	0xffffffff


	//----- nvinfo : EIATTR_COOP_GROUP_INSTR_OFFSETS
	.align		4
.L_64:
        /*01ec*/ 	.byte	0x04, 0x28
        /*01ee*/ 	.short	(.L_66 - .L_65)


	//   ....[0]....
.L_65:
        /*01f0*/ 	.word	0x000012a0


	//   ....[1]....
        /*01f4*/ 	.word	0x00001400


	//   ....[2]....
        /*01f8*/ 	.word	0x000016d0


	//   ....[3]....
        /*01fc*/ 	.word	0x00001700


	//   ....[4]....
        /*0200*/ 	.word	0x00002180


	//   ....[5]....
        /*0204*/ 	.word	0x00002190


	//   ....[6]....
        /*0208*/ 	.word	0x00002220


	//   ....[7]....
        /*020c*/ 	.word	0x00002230


	//----- nvinfo : EIATTR_EXIT_INSTR_OFFSETS
	.align		4
.L_66:
        /*0210*/ 	.byte	0x04, 0x1c
        /*0212*/ 	.short	(.L_68 - .L_67)


	//   ....[0]....
.L_67:
        /*0214*/ 	.word	0x00002db0


	//   ....[1]....
        /*0218*/ 	.word	0x00002e50


	//----- nvinfo : EIATTR_REQNTID
	.align		4
.L_68:
        /*021c*/ 	.byte	0x04, 0x10
        /*021e*/ 	.short	(.L_70 - .L_69)
.L_69:
        /*0220*/ 	.word	0x00000080
        /*0224*/ 	.word	0x00000001
        /*0228*/ 	.word	0x00000001
.L_70:


//--------------------- .nv.callgraph             --------------------------
	.section	.nv.callgraph,"",@"SHT_CUDA_CALLGRAPH"
	.align	4
	.sectionentsize	8
	.align		4
        /*0000*/ 	.word	0x00000000
	.align		4
        /*0004*/ 	.word	0xffffffff
	.align		4
        /*0008*/ 	.word	0x00000000
	.align		4
        /*000c*/ 	.word	0xfffffffe
	.align		4
        /*0010*/ 	.word	0x00000000
	.align		4
        /*0014*/ 	.word	0xfffffffd
	.align		4
        /*0018*/ 	.word	0x00000000
	.align		4
        /*001c*/ 	.word	0xfffffffc


//--------------------- .nv.rel.action            --------------------------
	.section	.nv.rel.action,"",@"SHT_CUDA_RELOCINFO"
	.align	8
	.sectionentsize	8
        /*0000*/ 	.byte	0x73, 0x00, 0x00, 0x00, 0x00, 0x00, 0x00, 0x00, 0x00, 0x00, 0x00, 0x11, 0x25, 0x00, 0x05, 0x36


//--------------------- .nv.constant4             --------------------------
	.section	.nv.constant4,"a",@progbits
	.align	8
	.align		8
.nv.constant4:
        /*0000*/ 	.dword	_$_str


//--------------------- .nv.constant0.attn_fwd    --------------------------
	.section	.nv.constant0.attn_fwd,"a",@progbits
	.sectionflags	@""
	.align	4
.nv.constant0.attn_fwd:
	.zero		488


//--------------------- .text.attn_fwd            --------------------------
	.section	.text.attn_fwd,"ax",@progbits
	.sectioninfo	@"SHI_REGISTERS=127"
	.align	128
        .global         attn_fwd
        .type           attn_fwd,@function
        .size           attn_fwd,(.L_x_3 - attn_fwd)
        .other          attn_fwd,@"STO_CUDA_ENTRY STV_DEFAULT"
attn_fwd:
.text.attn_fwd:
[----:B------:R-:W-:Y:S02]  /*0000*/  IMAD.MOV.U32 R1, RZ, RZ, c[0x0][0x28] ;  /* 0x00000a00ff017624 */ /* 0x000fe400078e00ff */
[----:B------:R-:W0:Y:S01]  /*0010*/  S2R R7, SR_CTAID.X ;  /* 0x0000000000077919 */ /* 0x000e220000002500 */
[----:B------:R-:W-:Y:S01]  /*0020*/  MOV R10, c[0x0][0x198] ;  /* 0x00006600000a7a02 */ /* 0x000fe20000000f00 */
[----:B------:R-:W-:Y:S02]  /*0030*/  ULDC.64 UR6, c[0x0][0x118] ;  /* 0x0000460000067ab9 */ /* 0x000fe40000000a00 */
[----:B------:R-:W1:Y:S04]  /*0040*/  S2R R0, SR_TID.X ;  /* 0x0000000000007919 */ /* 0x000e680000002100 */
[----:B------:R-:W2:Y:S01]  /*0050*/  S2R R2, SR_CTAID.Y ;  /* 0x0000000000027919 */ /* 0x000ea20000002600 */
[----:B0-----:R-:W-:Y:S01]  /*0060*/  IMAD.SHL.U32 R7, R7, 0x20, RZ ;  /* 0x0000002007077824 */ /* 0x001fe200078e00ff */
[----:B-1----:R-:W-:-:S04]  /*0070*/  SHF.R.U32.HI R4, RZ, 0x5, R0 ;  /* 0x00000005ff047819 */ /* 0x002fc80000011600 */
[----:B------:R-:W-:Y:S02]  /*0080*/  LOP3.LUT R3, R7, 0x1f, R0, 0xf8, !PT ;  /* 0x0000001f07037812 */ /* 0x000fe400078ef800 */
[----:B------:R-:W-:Y:S01]  /*0090*/  SGXT.U32 R4, R4, 0x2 ;  /* 0x000000020404781a */ /* 0x000fe20000000000 */
[----:B--2---:R-:W-:Y:S02]  /*00a0*/  IMAD R5, R2, c[0x0][0x190], RZ ;  /* 0x0000640002057a24 */ /* 0x004fe400078e02ff */
[----:B------:R-:W-:Y:S02]  /*00b0*/  IMAD R8, R3, c[0x0][0x194], RZ ;  /* 0x0000650003087a24 */ /* 0x000fe400078e02ff */
[----:B------:R-:W-:Y:S02]  /*00c0*/  IMAD R11, R4, c[0x0][0x198], RZ ;  /* 0x00006600040b7a24 */ /* 0x000fe400078e02ff */
[C---:B------:R-:W-:Y:S02]  /*00d0*/  IMAD.SHL.U32 R6, R5.reuse, 0x2, RZ ;  /* 0x0000000205067824 */ /* 0x040fe400078e00ff */
[----:B------:R-:W-:Y:S01]  /*00e0*/  IMAD.SHL.U32 R9, R8, 0x2, RZ ;  /* 0x0000000208097824 */ /* 0x000fe200078e00ff */
[----:B------:R-:W-:Y:S01]  /*00f0*/  LEA R13, R10, R11, 0x2 ;  /* 0x0000000b0a0d7211 */ /* 0x000fe200078e10ff */
[----:B------:R-:W-:-:S03]  /*0100*/  IMAD.HI R5, R5, 0x2, RZ ;  /* 0x0000000205057827 */ /* 0x000fc600078e02ff */
[----:B------:R-:W-:Y:S01]  /*0110*/  IADD3 R14, P0, P1, R9, c[0x0][0x160], R6 ;  /* 0x00005800090e7a10 */ /* 0x000fe2000791e006 */
[----:B------:R-:W-:-:S04]  /*0120*/  IMAD.HI R8, R8, 0x2, RZ ;  /* 0x0000000208087827 */ /* 0x000fc800078e02ff */
[----:B------:R-:W-:Y:S01]  /*0130*/  IMAD R6, R10, 0x4, R13 ;  /* 0x000000040a067824 */ /* 0x000fe200078e020d */
[----:B------:R-:W-:Y:S02]  /*0140*/  IADD3.X R16, R8, c[0x0][0x164], R5, P0, P1 ;  /* 0x0000590008107a10 */ /* 0x000fe400007e2405 */
[-C--:B------:R-:W-:Y:S01]  /*0150*/  LEA R8, P0, R11, R14.reuse, 0x1 ;  /* 0x0000000e0b087211 */ /* 0x080fe200078008ff */
[----:B------:R-:W-:Y:S01]  /*0160*/  IMAD R5, R10, 0x4, R6 ;  /* 0x000000040a057824 */ /* 0x000fe200078e0206 */
[-C--:B------:R-:W-:Y:S02]  /*0170*/  LEA R10, P1, R13, R14.reuse, 0x1 ;  /* 0x0000000e0d0a7211 */ /* 0x080fe400078208ff */
[-C--:B------:R-:W-:Y:S02]  /*0180*/  LEA R12, P2, R6, R14.reuse, 0x1 ;  /* 0x0000000e060c7211 */ /* 0x080fe400078408ff */
[----:B------:R-:W-:Y:S02]  /*0190*/  LEA R14, P3, R5, R14, 0x1 ;  /* 0x0000000e050e7211 */ /* 0x000fe400078608ff */
[----:B------:R-:W-:-:S02]  /*01a0*/  LEA.HI.X.SX32 R9, R11, R16, 0x1, P0 ;  /* 0x000000100b097211 */ /* 0x000fc400000f0eff */
[-C--:B------:R-:W-:Y:S02]  /*01b0*/  LEA.HI.X.SX32 R11, R13, R16.reuse, 0x1, P1 ;  /* 0x000000100d0b7211 */ /* 0x080fe400008f0eff */
[-C--:B------:R-:W-:Y:S01]  /*01c0*/  LEA.HI.X.SX32 R13, R6, R16.reuse, 0x1, P2 ;  /* 0x00000010060d7211 */ /* 0x080fe200010f0eff */
[----:B------:R0:W2:Y:S01]  /*01d0*/  LDG.E.U16 R8, [R8.64] ;  /* 0x0000000608087981 */ /* 0x0000a2000c1e1500 */
[----:B------:R-:W-:-:S03]  /*01e0*/  LEA.HI.X.SX32 R15, R5, R16, 0x1, P3 ;  /* 0x00000010050f7211 */ /* 0x000fc600018f0eff */
[----:B------:R1:W3:Y:S04]  /*01f0*/  LDG.E.U16 R12, [R12.64] ;  /* 0x000000060c0c7981 */ /* 0x0002e8000c1e1500 */
[----:B------:R4:W5:Y:S04]  /*0200*/  LDG.E.U16 R15, [R14.64] ;  /* 0x000000060e0f7981 */ /* 0x000968000c1e1500 */
[----:B------:R0:W5:Y:S01]  /*0210*/  LDG.E.U16 R11, [R10.64] ;  /* 0x000000060a0b7981 */ /* 0x000162000c1e1500 */
[----:B------:R-:W-:Y:S02]  /*0220*/  SHF.R.S32.HI R5, RZ, 0x6, R0 ;  /* 0x00000006ff057819 */ /* 0x000fe40000011400 */
[----:B------:R-:W-:-:S02]  /*0230*/  LOP3.LUT R16, R0, 0x3f, RZ, 0xc0, !PT ;  /* 0x0000003f00107812 */ /* 0x000fc400078ec0ff */
[----:B------:R-:W-:Y:S02]  /*0240*/  SGXT R5, R5, 0x1 ;  /* 0x000000010505781a */ /* 0x000fe40000000200 */
[----:B------:R-:W-:-:S04]  /*0250*/  SHF.L.U32 R6, R16, 0x1, RZ ;  /* 0x0000000110067819 */ /* 0x000fc800000006ff */
[----:B------:R-:W-:-:S04]  /*0260*/  LOP3.LUT R5, R6, 0x90, R5, 0x78, !PT ;  /* 0x0000009006057812 */ /* 0x000fc800078e7805 */
[----:B------:R-:W-:Y:S02]  /*0270*/  LOP3.LUT R6, R5, 0x20, RZ, 0x3c, !PT ;  /* 0x0000002005067812 */ /* 0x000fe400078e3cff */
[----:B0-----:R-:W-:-:S04]  /*0280*/  IADD3 R9, R7, 0x20, RZ ;  /* 0x0000002007097810 */ /* 0x001fc80007ffe0ff */
[----:B------:R-:W-:Y:S01]  /*0290*/  ISETP.GE.AND P0, PT, R9, 0x1, PT ;  /* 0x000000010900780c */ /* 0x000fe20003f06270 */
[----:B------:R-:W-:Y:S01]  /*02a0*/  IMAD.MOV.U32 R49, RZ, RZ, -0x800000 ;  /* 0xff800000ff317424 */ /* 0x000fe200078e00ff */
[----:B------:R-:W-:Y:S01]  /*02b0*/  MOV R10, 0x3f800000 ;  /* 0x3f800000000a7802 */ /* 0x000fe20000000f00 */
[----:B------:R-:W-:Y:S01]  /*02c0*/  IMAD.MOV.U32 R68, RZ, RZ, 0x3f800000 ;  /* 0x3f800000ff447424 */ /* 0x000fe200078e00ff */
[----:B------:R-:W-:Y:S01]  /*02d0*/  CS2R R24, SRZ ;  /* 0x0000000000187805 */ /* 0x000fe2000001ff00 */
[----:B------:R-:W-:Y:S01]  /*02e0*/  IMAD.MOV.U32 R48, RZ, RZ, -0x800000 ;  /* 0xff800000ff307424 */ /* 0x000fe200078e00ff */
[----:B------:R-:W-:Y:S01]  /*02f0*/  CS2R R26, SRZ ;  /* 0x00000000001a7805 */ /* 0x000fe2000001ff00 */
[----:B------:R-:W-:Y:S01]  /*0300*/  CS2R R20, SRZ ;  /* 0x0000000000147805 */ /* 0x000fe2000001ff00 */
[----:B------:R-:W-:Y:S01]  /*0310*/  CS2R R22, SRZ ;  /* 0x0000000000167805 */ /* 0x000fe2000001ff00 */
[C---:B-1----:R-:W-:Y:S02]  /*0320*/  SHF.L.U32 R13, R0.reuse, 0x1, RZ ;  /* 0x00000001000d7819 */ /* 0x042fe400000006ff */
[C---:B----4-:R-:W-:Y:S01]  /*0330*/  LOP3.LUT R14, R0.reuse, 0x10, RZ, 0xc0, !PT ;  /* 0x00000010000e7812 */ /* 0x050fe200078ec0ff */
[----:B--2---:R-:W-:Y:S04]  /*0340*/  STS.U16 [R5+0x800], R8 ;  /* 0x0008000805007388 */ /* 0x004fe80000000400 */
[----:B---3--:R0:W-:Y:S04]  /*0350*/  STS.U16 [R5+0xa00], R12 ;  /* 0x000a000c05007388 */ /* 0x0081e80000000400 */
[----:B-----5:R-:W-:Y:S04]  /*0360*/  STS.U16 [R6+0xb00], R15 ;  /* 0x000b000f06007388 */ /* 0x020fe80000000400 */
[----:B------:R1:W-:Y:S01]  /*0370*/  STS.U16 [R6+0x900], R11 ;  /* 0x0009000b06007388 */ /* 0x0003e20000000400 */
[C---:B0-----:R-:W-:Y:S01]  /*0380*/  IMAD.SHL.U32 R12, R0.reuse, 0x8, RZ ;  /* 0x00000008000c7824 */ /* 0x041fe200078e00ff */
[----:B-1----:R-:W-:Y:S01]  /*0390*/  LOP3.LUT R11, R0, 0x20, RZ, 0xc0, !PT ;  /* 0x00000020000b7812 */ /* 0x002fe200078ec0ff */
[----:B------:R-:W-:Y:S05]  /*03a0*/  @!P0 BRA `(.L_x_0) ;  /* 0x00001fc000008947 */ /* 0x000fea0003800000 */
[----:B------:R-:W-:Y:S01]  /*03b0*/  IMAD R18, R16, c[0x0][0x1b4], RZ ;  /* 0x00006d0010127a24 */ /* 0x000fe200078e02ff */
[----:B------:R-:W-:Y:S01]  /*03c0*/  LOP3.LUT R16, R0, 0xf, RZ, 0xc0, !PT ;  /* 0x0000000f00107812 */ /* 0x000fe200078ec0ff */
[----:B------:R-:W-:Y:S01]  /*03d0*/  IMAD R10, R2, c[0x0][0x1b0], RZ ;  /* 0x00006c00020a7a24 */ /* 0x000fe200078e02ff */
[----:B------:R-:W-:Y:S01]  /*03e0*/  SHF.R.U32.HI R19, RZ, 0x2, R0 ;  /* 0x00000002ff137819 */ /* 0x000fe20000011600 */
[----:B------:R-:W-:Y:S01]  /*03f0*/  IMAD.SHL.U32 R15, R18, 0x2, RZ ;  /* 0x00000002120f7824 */ /* 0x000fe200078e00ff */
[----:B------:R-:W-:Y:S01]  /*0400*/  MOV R27, c[0x0][0x1a4] ;  /* 0x00006900001b7a02 */ /* 0x000fe20000000f00 */
[----:B------:R-:W-:Y:S01]  /*0410*/  IMAD.SHL.U32 R8, R10, 0x2, RZ ;  /* 0x000000020a087824 */ /* 0x000fe200078e00ff */
[----:B------:R-:W-:Y:S01]  /*0420*/  LOP3.LUT R23, R0, 0x7, RZ, 0xc0, !PT ;  /* 0x0000000700177812 */ /* 0x000fe200078ec0ff */
[----:B------:R-:W-:Y:S01]  /*0430*/  IMAD R17, R16, c[0x0][0x1a8], RZ ;  /* 0x00006a0010117a24 */ /* 0x000fe200078e02ff */
[----:B------:R-:W-:Y:S01]  /*0440*/  SGXT.U32 R16, R19, 0x3 ;  /* 0x000000031310781a */ /* 0x000fe20000000000 */
[----:B------:R-:W-:Y:S01]  /*0450*/  IMAD.HI R21, R18, 0x2, RZ ;  /* 0x0000000212157827 */ /* 0x000fe200078e02ff */
[----:B------:R-:W-:Y:S01]  /*0460*/  IADD3 R71, P0, P1, R15, c[0x0][0x170], R8 ;  /* 0x00005c000f477a10 */ /* 0x000fe2000791e008 */
[----:B------:R-:W-:Y:S01]  /*0470*/  UMOV UR4, URZ ;  /* 0x0000003f00047c82 */ /* 0x000fe20008000000 */
[----:B------:R-:W-:Y:S01]  /*0480*/  SHF.R.U32.HI R15, RZ, 0x1, R11 ;  /* 0x00000001ff0f7819 */ /* 0x000fe2000001160b */
[----:B------:R-:W-:Y:S01]  /*0490*/  IMAD R8, R2, c[0x0][0x1a0], RZ ;  /* 0x0000680002087a24 */ /* 0x000fe200078e02ff */
[----:B------:R-:W-:Y:S01]  /*04a0*/  MOV R64, RZ ;  /* 0x000000ff00407202 */ /* 0x000fe20000000f00 */
[----:B------:R-:W-:Y:S01]  /*04b0*/  IMAD.HI R18, R10, 0x2, RZ ;  /* 0x000000020a127827 */ /* 0x000fe200078e02ff */
[----:B------:R-:W-:-:S02]  /*04c0*/  LOP3.LUT R15, R7, R15, R16, 0xfe, !PT ;  /* 0x0000000f070f7212 */ /* 0x000fc400078efe10 */
[C---:B------:R-:W-:Y:S01]  /*04d0*/  SHF.L.U32 R10, R8.reuse, 0x1, RZ ;  /* 0x00000001080a7819 */ /* 0x040fe200000006ff */
[----:B------:R-:W-:Y:S01]  /*04e0*/  IMAD.SHL.U32 R19, R17, 0x2, RZ ;  /* 0x0000000211137824 */ /* 0x000fe200078e00ff */
[----:B------:R-:W-:Y:S01]  /*04f0*/  IADD3.X R25, R21, c[0x0][0x174], R18, P0, P1 ;  /* 0x00005d0015197a10 */ /* 0x000fe200007e2412 */
[----:B------:R-:W-:Y:S01]  /*0500*/  IMAD.HI R8, R8, 0x2, RZ ;  /* 0x0000000208087827 */ /* 0x000fe200078e02ff */
[----:B------:R-:W-:Y:S02]  /*0510*/  LOP3.LUT R7, R13, 0x10, RZ, 0xc0, !PT ;  /* 0x000000100d077812 */ /* 0x000fe400078ec0ff */
[----:B------:R-:W-:Y:S01]  /*0520*/  IADD3 R88, P0, P1, R19, c[0x0][0x168], R10 ;  /* 0x00005a0013587a10 */ /* 0x000fe2000791e00a */
[----:B------:R-:W-:Y:S01]  /*0530*/  IMAD.HI R17, R17, 0x2, RZ ;  /* 0x0000000211117827 */ /* 0x000fe200078e02ff */
[--C-:B------:R-:W-:Y:S02]  /*0540*/  SHF.R.U32.HI R10, RZ, 0x4, R0.reuse ;  /* 0x00000004ff0a7819 */ /* 0x100fe40000011600 */
[----:B------:R-:W-:Y:S01]  /*0550*/  SHF.R.U32.HI R16, RZ, 0x6, R0 ;  /* 0x00000006ff107819 */ /* 0x000fe20000011600 */
[----:B------:R-:W-:Y:S01]  /*0560*/  IMAD R21, R23, 0x2, R14 ;  /* 0x0000000217157824 */ /* 0x000fe200078e020e */
[----:B------:R-:W-:Y:S01]  /*0570*/  SGXT.U32 R10, R10, 0x3 ;  /* 0x000000030a0a781a */ /* 0x000fe20000000000 */
[----:B------:R-:W-:Y:S01]  /*0580*/  IMAD.MOV.U32 R29, RZ, RZ, c[0x0][0x1b8] ;  /* 0x00006e00ff1d7624 */ /* 0x000fe200078e00ff */
[----:B------:R-:W-:Y:S01]  /*0590*/  LOP3.LUT R19, R7, 0x20, R0, 0xf8, !PT ;  /* 0x0000002007137812 */ /* 0x000fe200078ef800 */
[----:B------:R-:W-:Y:S01]  /*05a0*/  IMAD R30, R23, 0x90, RZ ;  /* 0x00000090171e7824 */ /* 0x000fe200078e02ff */
[----:B------:R-:W-:Y:S01]  /*05b0*/  SGXT.U32 R7, R16, 0x1 ;  /* 0x000000011007781a */ /* 0x000fe20000000000 */
[----:B------:R-:W-:Y:S01]  /*05c0*/  IMAD R10, R10, c[0x0][0x1a4], RZ ;  /* 0x000069000a0a7a24 */ /* 0x000fe200078e02ff */
[----:B------:R-:W-:Y:S01]  /*05d0*/  LOP3.LUT R16, R19, 0x30, R12, 0x78, !PT ;  /* 0x0000003013107812 */ /* 0x000fe200078e780c */
[----:B------:R-:W-:Y:S01]  /*05e0*/  IMAD.MOV.U32 R68, RZ, RZ, 0x3f800000 ;  /* 0x3f800000ff447424 */ /* 0x000fe200078e00ff */
[----:B------:R-:W-:Y:S01]  /*05f0*/  IADD3.X R24, R17, c[0x0][0x16c], R8, P0, P1 ;  /* 0x00005b0011187a10 */ /* 0x000fe200007e2408 */
[----:B------:R-:W-:Y:S01]  /*0600*/  IMAD R20, R7, c[0x0][0x1b8], RZ ;  /* 0x00006e0007147a24 */ /* 0x000fe200078e02ff */
[----:B------:R-:W-:Y:S01]  /*0610*/  LEA.HI R7, R0, 0x38, RZ, 0x1c ;  /* 0x0000003800077811 */ /* 0x000fe200078fe0ff */
[----:B------:R-:W-:Y:S01]  /*0620*/  IMAD.U32 R16, R21, 0x20, R16 ;  /* 0x0000002015107824 */ /* 0x000fe200078e0010 */
[----:B------:R-:W-:Y:S01]  /*0630*/  LEA R18, R27, R10, 0x3 ;  /* 0x0000000a1b127211 */ /* 0x000fe200078e18ff */
[----:B------:R-:W-:Y:S01]  /*0640*/  IMAD R21, R29, 0x2, R20 ;  /* 0x000000021d157824 */ /* 0x000fe200078e0214 */
[-C--:B------:R-:W-:Y:S01]  /*0650*/  LEA R102, P1, R10, R88.reuse, 0x1 ;  /* 0x000000580a667211 */ /* 0x080fe200078208ff */
[----:B------:R-:W-:Y:S01]  /*0660*/  IMAD R19, R7, c[0x0][0x1a4], RZ ;  /* 0x0000690007137a24 */ /* 0x000fe200078e02ff */
[----:B------:R-:W-:Y:S01]  /*0670*/  LEA R100, P2, R18, R88, 0x1 ;  /* 0x0000005812647211 */ /* 0x000fe200078408ff */
[----:B------:R-:W-:Y:S01]  /*0680*/  IMAD R7, R27, 0x8, R18 ;  /* 0x000000081b077824 */ /* 0x000fe200078e0212 */
[----:B------:R-:W-:Y:S01]  /*0690*/  LEA.HI.X.SX32 R103, R10, R24, 0x1, P1 ;  /* 0x000000180a677211 */ /* 0x000fe200008f0eff */
[----:B------:R-:W-:Y:S01]  /*06a0*/  IMAD.MOV.U32 R98, RZ, RZ, -0x800000 ;  /* 0xff800000ff627424 */ /* 0x000fe200078e00ff */
[----:B------:R-:W-:Y:S01]  /*06b0*/  LEA R22, R29, R21, 0x1 ;  /* 0x000000151d167211 */ /* 0x000fe200078e08ff */
[----:B------:R-:W-:Y:S01]  /*06c0*/  IMAD R8, R27, 0x8, R7 ;  /* 0x000000081b087824 */ /* 0x000fe200078e0207 */
[-C--:B------:R-:W-:Y:S01]  /*06d0*/  LEA R96, P1, R7, R88.reuse, 0x1 ;  /* 0x0000005807607211 */ /* 0x080fe200078208ff */
[----:B------:R-:W-:Y:S01]  /*06e0*/  IMAD.MOV.U32 R69, RZ, RZ, -0x800000 ;  /* 0xff800000ff457424 */ /* 0x000fe200078e00ff */
[----:B------:R-:W-:Y:S01]  /*06f0*/  LEA R86, P3, R19, R88, 0x1 ;  /* 0x0000005813567211 */ /* 0x000fe200078608ff */
[----:B------:R-:W-:Y:S01]  /*0700*/  IMAD R10, R27, 0x8, R8 ;  /* 0x000000081b0a7824 */ /* 0x000fe200078e0208 */
[----:B------:R-:W-:-:S02]  /*0710*/  LEA.HI.X.SX32 R101, R18, R24, 0x1, P2 ;  /* 0x0000001812657211 */ /* 0x000fc400010f0eff */
[----:B------:R-:W-:Y:S01]  /*0720*/  LEA.HI.X.SX32 R97, R7, R24, 0x1, P1 ;  /* 0x0000001807617211 */ /* 0x000fe200008f0eff */
[----:B------:R-:W-:Y:S01]  /*0730*/  IMAD R17, R27, 0x8, R10 ;  /* 0x000000081b117824 */ /* 0x000fe200078e020a */
[----:B------:R-:W-:Y:S02]  /*0740*/  LEA R18, R29, R22, 0x1 ;  /* 0x000000161d127211 */ /* 0x000fe400078e08ff */
[----:B------:R-:W-:Y:S02]  /*0750*/  LEA.HI.X.SX32 R87, R19, R24, 0x1, P3 ;  /* 0x0000001813577211 */ /* 0x000fe400018f0eff */
[----:B------:R-:W-:Y:S01]  /*0760*/  LEA R7, R27, R17, 0x3 ;  /* 0x000000111b077211 */ /* 0x000fe200078e18ff */
[----:B------:R-:W-:Y:S01]  /*0770*/  IMAD R19, R29, 0x2, R18 ;  /* 0x000000021d137824 */ /* 0x000fe200078e0212 */
[-C--:B------:R-:W-:Y:S01]  /*0780*/  LEA R94, P1, R8, R88.reuse, 0x1 ;  /* 0x00000058085e7211 */ /* 0x080fe200078208ff */
[----:B------:R-:W-:Y:S01]  /*0790*/  CS2R R26, SRZ ;  /* 0x00000000001a7805 */ /* 0x000fe2000001ff00 */
[----:B------:R-:W-:-:S02]  /*07a0*/  LEA R92, P2, R10, R88, 0x1 ;  /* 0x000000580a5c7211 */ /* 0x000fc400078408ff */
[-C--:B------:R-:W-:Y:S02]  /*07b0*/  LEA R90, P3, R17, R88.reuse, 0x1 ;  /* 0x00000058115a7211 */ /* 0x080fe400078608ff */
[C---:B------:R-:W-:Y:S02]  /*07c0*/  LEA R88, P4, R7.reuse, R88, 0x1 ;  /* 0x0000005807587211 */ /* 0x040fe400078808ff */
[-C--:B------:R-:W-:Y:S02]  /*07d0*/  LEA.HI.X.SX32 R95, R8, R24.reuse, 0x1, P1 ;  /* 0x00000018085f7211 */ /* 0x080fe400008f0eff */
[-C--:B------:R-:W-:Y:S01]  /*07e0*/  LEA.HI.X.SX32 R89, R7, R24.reuse, 0x1, P4 ;  /* 0x0000001807597211 */ /* 0x080fe200020f0eff */
[----:B------:R-:W-:Y:S01]  /*07f0*/  IMAD R7, R29, 0x2, R19 ;  /* 0x000000021d077824 */ /* 0x000fe200078e0213 */
[C---:B------:R-:W-:Y:S02]  /*0800*/  LEA R80, P1, R22.reuse, R71, 0x1 ;  /* 0x0000004716507211 */ /* 0x040fe400078208ff */
[----:B------:R-:W-:Y:S01]  /*0810*/  LEA.HI.X.SX32 R91, R17, R24, 0x1, P3 ;  /* 0x00000018115b7211 */ /* 0x000fe200018f0eff */
[----:B------:R-:W-:Y:S01]  /*0820*/  IMAD R8, R29, 0x2, R7 ;  /* 0x000000021d087824 */ /* 0x000fe200078e0207 */
[----:B------:R-:W-:-:S02]  /*0830*/  LEA.HI.X.SX32 R81, R22, R25, 0x1, P1 ;  /* 0x0000001916517211 */ /* 0x000fc400008f0eff */
[CC--:B------:R-:W-:Y:S02]  /*0840*/  LEA R74, P1, R7.reuse, R71.reuse, 0x1 ;  /* 0x00000047074a7211 */ /* 0x0c0fe400078208ff */
[----:B------:R-:W-:Y:S02]  /*0850*/  LEA R84, P0, R20, R71, 0x1 ;  /* 0x0000004714547211 */ /* 0x000fe400078008ff */
[----:B------:R-:W-:Y:S02]  /*0860*/  LEA.HI.X.SX32 R75, R7, R25, 0x1, P1 ;  /* 0x00000019074b7211 */ /* 0x000fe400008f0eff */
[----:B------:R-:W-:Y:S02]  /*0870*/  SHF.R.S32.HI R7, RZ, 0x2, R0 ;  /* 0x00000002ff077819 */ /* 0x000fe40000011400 */
[----:B------:R-:W-:Y:S02]  /*0880*/  LOP3.LUT R17, R0, 0x3, RZ, 0xc0, !PT ;  /* 0x0000000300117812 */ /* 0x000fe400078ec0ff */
[----:B------:R-:W-:-:S02]  /*0890*/  SGXT R7, R7, 0x1 ;  /* 0x000000010707781a */ /* 0x000fc40000000200 */
[----:B------:R-:W-:Y:S02]  /*08a0*/  LEA.HI.X.SX32 R93, R10, R24, 0x1, P2 ;  /* 0x000000180a5d7211 */ /* 0x000fe400010f0eff */
[----:B------:R-:W-:Y:S02]  /*08b0*/  LOP3.LUT R22, R7, 0x90, RZ, 0xc0, !PT ;  /* 0x0000009007167812 */ /* 0x000fe400078ec0ff */
[----:B------:R-:W-:Y:S02]  /*08c0*/  LEA.HI.X.SX32 R85, R20, R25, 0x1, P0 ;  /* 0x0000001914557211 */ /* 0x000fe400000f0eff */
[-C--:B------:R-:W-:Y:S01]  /*08d0*/  LEA R82, P0, R21, R71.reuse, 0x1 ;  /* 0x0000004715527211 */ /* 0x080fe200078008ff */
[----:B------:R-:W-:Y:S01]  /*08e0*/  IMAD R28, R17, 0x20, R22 ;  /* 0x00000020111c7824 */ /* 0x000fe200078e0216 */
[----:B------:R-:W-:Y:S01]  /*08f0*/  LEA R78, P2, R18, R71, 0x1 ;  /* 0x00000047124e7211 */ /* 0x000fe200078408ff */
[----:B------:R-:W-:Y:S01]  /*0900*/  CS2R R22, SRZ ;  /* 0x0000000000167805 */ /* 0x000fe2000001ff00 */
[----:B------:R-:W-:-:S02]  /*0910*/  LEA R10, R29, R8, 0x1 ;  /* 0x000000081d0a7211 */ /* 0x000fc400078e08ff */
[-C--:B------:R-:W-:Y:S02]  /*0920*/  LEA.HI.X.SX32 R83, R21, R25.reuse, 0x1, P0 ;  /* 0x0000001915537211 */ /* 0x080fe400000f0eff */
[----:B------:R-:W-:Y:S01]  /*0930*/  LEA.HI.X.SX32 R79, R18, R25, 0x1, P2 ;  /* 0x00000019124f7211 */ /* 0x000fe200010f0eff */
[----:B------:R-:W-:Y:S01]  /*0940*/  CS2R R20, SRZ ;  /* 0x0000000000147805 */ /* 0x000fe2000001ff00 */
[-C--:B------:R-:W-:Y:S02]  /*0950*/  LEA R76, P0, R19, R71.reuse, 0x1 ;  /* 0x00000047134c7211 */ /* 0x080fe400078008ff */
[-C--:B------:R-:W-:Y:S02]  /*0960*/  LEA R72, P2, R8, R71.reuse, 0x1 ;  /* 0x0000004708487211 */ /* 0x080fe400078408ff */
[----:B------:R-:W-:Y:S02]  /*0970*/  LEA R70, P3, R10, R71, 0x1 ;  /* 0x000000470a467211 */ /* 0x000fe400078608ff */
[----:B------:R-:W-:-:S02]  /*0980*/  LOP3.LUT R7, R28, 0x10, R13, 0x78, !PT ;  /* 0x000000101c077812 */ /* 0x000fc400078e780d */
[----:B------:R-:W-:Y:S02]  /*0990*/  LOP3.LUT R65, R30, 0x30, R13, 0x78, !PT ;  /* 0x000000301e417812 */ /* 0x000fe400078e780d */
[-C--:B------:R-:W-:Y:S01]  /*09a0*/  LEA.HI.X.SX32 R77, R19, R25.reuse, 0x1, P0 ;  /* 0x00000019134d7211 */ /* 0x080fe200000f0eff */
[----:B------:R-:W-:Y:S01]  /*09b0*/  IMAD R7, R14, 0x10, R7 ;  /* 0x000000100e077824 */ /* 0x000fe200078e0207 */
[-C--:B------:R-:W-:Y:S01]  /*09c0*/  LEA.HI.X.SX32 R73, R8, R25.reuse, 0x1, P2 ;  /* 0x0000001908497211 */ /* 0x080fe200010f0eff */
[----:B------:R-:W-:Y:S01]  /*09d0*/  IMAD.MOV.U32 R8, RZ, RZ, RZ ;  /* 0x000000ffff087224 */ /* 0x000fe200078e00ff */
[----:B------:R-:W-:Y:S02]  /*09e0*/  LEA.HI.X.SX32 R71, R10, R25, 0x1, P3 ;  /* 0x000000190a477211 */ /* 0x000fe400018f0eff */
[C---:B------:R-:W-:Y:S01]  /*09f0*/  LOP3.LUT R18, R5.reuse, 0x40, RZ, 0x3c, !PT ;  /* 0x0000004005127812 */ /* 0x040fe200078e3cff */
[----:B------:R-:W-:Y:S01]  /*0a00*/  CS2R R24, SRZ ;  /* 0x0000000000187805 */ /* 0x000fe2000001ff00 */
[----:B------:R-:W-:-:S02]  /*0a10*/  LOP3.LUT R19, R5, 0x60, RZ, 0x3c, !PT ;  /* 0x0000006005137812 */ /* 0x000fc400078e3cff */
[----:B------:R-:W-:Y:S02]  /*0a20*/  MOV R10, 0x3f800000 ;  /* 0x3f800000000a7802 */ /* 0x000fe40000000f00 */
[----:B------:R-:W-:Y:S02]  /*0a30*/  LOP3.LUT R66, R15, 0x8, RZ, 0xfc, !PT ;  /* 0x000000080f427812 */ /* 0x000fe400078efcff */
[----:B------:R-:W-:Y:S02]  /*0a40*/  LOP3.LUT R67, R65, 0x40, RZ, 0x3c, !PT ;  /* 0x0000004041437812 */ /* 0x000fe400078e3cff */
.L_x_1:
[----:B------:R-:W-:-:S04]  /*0a50*/  IMAD.WIDE R32, R64, 0x2, R96 ;  /* 0x0000000240207825 */ /* 0x000fc800078e0260 */
[C---:B------:R-:W-:Y:S02]  /*0a60*/  IMAD.WIDE R28, R64.reuse, 0x2, R102 ;  /* 0x00000002401c7825 */ /* 0x040fe400078e0266 */
[----:B------:R-:W2:Y:S02]  /*0a70*/  LDG.E.U16 R32, [R32.64] ;  /* 0x0000000620207981 */ /* 0x000ea4000c1e1500 */
[C---:B------:R-:W-:Y:S02]  /*0a80*/  IMAD.WIDE R30, R64.reuse, 0x2, R100 ;  /* 0x00000002401e7825 */ /* 0x040fe400078e0264 */
[----:B------:R-:W3:Y:S02]  /*0a90*/  LDG.E.U16 R44, [R28.64] ;  /* 0x000000061c2c7981 */ /* 0x000ee4000c1e1500 */
[C---:B------:R-:W-:Y:S02]  /*0aa0*/  IMAD.WIDE R34, R64.reuse, 0x2, R94 ;  /* 0x0000000240227825 */ /* 0x040fe400078e025e */
[----:B------:R-:W4:Y:S02]  /*0ab0*/  LDG.E.U16 R46, [R30.64] ;  /* 0x000000061e2e7981 */ /* 0x000f24000c1e1500 */
[----:B------:R-:W-:-:S02]  /*0ac0*/  IMAD.WIDE R36, R64, 0x2, R92 ;  /* 0x0000000240247825 */ /* 0x000fc400078e025c */
[----:B------:R-:W5:Y:S02]  /*0ad0*/  LDG.E.U16 R52, [R34.64] ;  /* 0x0000000622347981 */ /* 0x000f64000c1e1500 */
[C---:B------:R-:W-:Y:S02]  /*0ae0*/  IMAD.WIDE R38, R64.reuse, 0x2, R90 ;  /* 0x0000000240267825 */ /* 0x040fe400078e025a */
[----:B------:R-:W5:Y:S02]  /*0af0*/  LDG.E.U16 R54, [R36.64] ;  /* 0x0000000624367981 */ /* 0x000f64000c1e1500 */
[C---:B------:R-:W-:Y:S02]  /*0b00*/  IMAD.WIDE R40, R64.reuse, 0x2, R88 ;  /* 0x0000000240287825 */ /* 0x040fe400078e0258 */
[----:B------:R-:W5:Y:S02]  /*0b10*/  LDG.E.U16 R60, [R38.64] ;  /* 0x00000006263c7981 */ /* 0x000f64000c1e1500 */
[----:B------:R-:W-:-:S02]  /*0b20*/  IMAD.WIDE R42, R64, 0x2, R86 ;  /* 0x00000002402a7825 */ /* 0x000fc400078e0256 */
[----:B------:R-:W5:Y:S04]  /*0b30*/  LDG.E.U16 R62, [R40.64] ;  /* 0x00000006283e7981 */ /* 0x000f68000c1e1500 */
[----:B------:R-:W5:Y:S04]  /*0b40*/  LDG.E.U16 R104, [R42.64] ;  /* 0x000000062a687981 */ /* 0x000f68000c1e1500 */
[----:B------:R-:W-:Y:S01]  /*0b50*/  BAR.SYNC.DEFER_BLOCKING 0x0 ;  /* 0x0000000000007b1d */ /* 0x000fe20000010000 */
[----:B------:R-:W-:-:S04]  /*0b60*/  IMAD.WIDE R108, R8, 0x2, R84 ;  /* 0x00000002086c7825 */ /* 0x000fc800078e0254 */
[----:B------:R-:W-:-:S04]  /*0b70*/  IMAD.WIDE R114, R8, 0x2, R76 ;  /* 0x0000000208727825 */ /* 0x000fc800078e024c */
[----:B------:R-:W-:-:S04]  /*0b80*/  IMAD.WIDE R120, R8, 0x2, R82 ;  /* 0x0000000208787825 */ /* 0x000fc800078e0252 */
[----:B------:R-:W-:-:S04]  /*0b90*/  IMAD.WIDE R112, R8, 0x2, R74 ;  /* 0x0000000208707825 */ /* 0x000fc800078e024a */
[----:B------:R-:W-:-:S04]  /*0ba0*/  IMAD.WIDE R118, R8, 0x2, R80 ;  /* 0x0000000208767825 */ /* 0x000fc800078e0250 */
[----:B------:R-:W-:-:S04]  /*0bb0*/  IMAD.WIDE R122, R8, 0x2, R72 ;  /* 0x00000002087a7825 */ /* 0x000fc800078e0248 */
[----:B------:R-:W-:-:S04]  /*0bc0*/  IMAD.WIDE R116, R8, 0x2, R78 ;  /* 0x0000000208747825 */ /* 0x000fc800078e024e */
[----:B------:R-:W-:Y:S01]  /*0bd0*/  IMAD.WIDE R110, R8, 0x2, R70 ;  /* 0x00000002086e7825 */ /* 0x000fe200078e0246 */
[----:B--2---:R-:W-:Y:S04]  /*0be0*/  STS.U16 [R5+0x200], R32 ;  /* 0x0002002005007388 */ /* 0x004fe80000000400 */
[----:B---3--:R-:W-:Y:S04]  /*0bf0*/  STS.U16 [R5], R44 ;  /* 0x0000002c05007388 */ /* 0x008fe80000000400 */
[----:B----4-:R-:W-:Y:S04]  /*0c00*/  STS.U16 [R5+0x100], R46 ;  /* 0x0001002e05007388 */ /* 0x010fe80000000400 */
[----:B-----5:R-:W-:Y:S04]  /*0c10*/  STS.U16 [R5+0x300], R52 ;  /* 0x0003003405007388 */ /* 0x020fe80000000400 */
[----:B------:R-:W-:Y:S04]  /*0c20*/  STS.U16 [R5+0x400], R54 ;  /* 0x0004003605007388 */ /* 0x000fe80000000400 */
[----:B------:R-:W-:Y:S04]  /*0c30*/  STS.U16 [R5+0x500], R60 ;  /* 0x0005003c05007388 */ /* 0x000fe80000000400 */
[----:B------:R-:W-:Y:S04]  /*0c40*/  STS.U16 [R5+0x600], R62 ;  /* 0x0006003e05007388 */ /* 0x000fe80000000400 */
[----:B------:R0:W-:Y:S04]  /*0c50*/  STS.U16 [R5+0x700], R104 ;  /* 0x0007006805007388 */ /* 0x0001e80000000400 */
[----:B------:R-:W-:Y:S06]  /*0c60*/  BAR.SYNC.DEFER_BLOCKING 0x0 ;  /* 0x0000000000007b1d */ /* 0x000fec0000010000 */
[----:B------:R-:W-:Y:S04]  /*0c70*/  LDSM.16.MT88.4 R28, [R16+0x800] ;  /* 0x00080000101c783b */ /* 0x000fe80000004200 */
[----:B------:R-:W1:Y:S04]  /*0c80*/  LDSM.16.M88.4 R32, [R7+0x600] ;  /* 0x000600000720783b */ /* 0x000e680000000200 */
[----:B0-----:R0:W2:Y:S04]  /*0c90*/  LDG.E.U16 R104, [R108.64] ;  /* 0x000000066c687981 */ /* 0x0010a8000c1e1500 */
[----:B------:R3:W4:Y:S04]  /*0ca0*/  LDG.E.U16 R99, [R120.64] ;  /* 0x0000000678637981 */ /* 0x000728000c1e1500 */
[----:B------:R5:W2:Y:S04]  /*0cb0*/  LDG.E.U16 R105, [R118.64] ;  /* 0x0000000676697981 */ /* 0x000aa8000c1e1500 */
[----:B0-----:R0:W2:Y:S04]  /*0cc0*/  LDG.E.U16 R109, [R112.64] ;  /* 0x00000006706d7981 */ /* 0x0010a8000c1e1500 */
[----:B------:R0:W2:Y:S04]  /*0cd0*/  LDG.E.U16 R107, [R122.64] ;  /* 0x000000067a6b7981 */ /* 0x0000a8000c1e1500 */
[----:B------:R0:W2:Y:S04]  /*0ce0*/  LDG.E.U16 R106, [R116.64] ;  /* 0x00000006746a7981 */ /* 0x0000a8000c1e1500 */
[----:B------:R0:W2:Y:S04]  /*0cf0*/  LDG.E.U16 R108, [R110.64] ;  /* 0x000000066e6c7981 */ /* 0x0000a8000c1e1500 */
[----:B------:R-:W0:Y:S04]  /*0d00*/  LDSM.16.M88.4 R40, [R7] ;  /* 0x000000000728783b */ /* 0x000e280000000200 */
[----:B------:R-:W3:Y:S01]  /*0d10*/  LDSM.16.M88.4 R48, [R7+0x200] ;  /* 0x000200000730783b */ /* 0x000ee20000000200 */
[----:B-1----:R-:W-:Y:S03]  /*0d20*/  HMMA.16816.F32.BF16 R60, R28, R32, RZ ;  /* 0x000000201c3c723c */ /* 0x002fe600000418ff */
[----:B------:R1:W2:Y:S04]  /*0d30*/  LDG.E.U16 R32, [R114.64] ;  /* 0x0000000672207981 */ /* 0x0002a8000c1e1500 */
[----:B------:R-:W1:Y:S01]  /*0d40*/  LDSM.16.M88.4 R56, [R7+0x400] ;  /* 0x000400000738783b */ /* 0x000e620000000200 */
[----:B------:R-:W-:-:S03]  /*0d50*/  LEA R33, R17, UR4, 0x1 ;  /* 0x0000000411217c11 */ /* 0x000fc6000f8e08ff */
[----:B------:R-:W-:Y:S01]  /*0d60*/  BAR.SYNC.DEFER_BLOCKING 0x0 ;  /* 0x0000000000007b1d */ /* 0x000fe20000010000 */
[C---:B0-----:R-:W-:Y:S08]  /*0d70*/  HMMA.16816.F32.BF16 R36, R28.reuse, R42, RZ ;  /* 0x0000002a1c24723c */ /* 0x041ff000000418ff */
[C---:B------:R-:W-:Y:S08]  /*0d80*/  HMMA.16816.F32.BF16 R40, R28.reuse, R40, RZ ;  /* 0x000000281c28723c */ /* 0x040ff000000418ff */
[C---:B---3--:R-:W-:Y:S08]  /*0d90*/  HMMA.16816.F32.BF16 R44, R28.reuse, R48, RZ ;  /* 0x000000301c2c723c */ /* 0x048ff000000418ff */
[----:B------:R-:W-:Y:S01]  /*0da0*/  HMMA.16816.F32.BF16 R48, R28, R50, RZ ;  /* 0x000000321c30723c */ /* 0x000fe200000418ff */
[----:B-----5:R-:W-:-:S02]  /*0db0*/  IADD3 R118, R33, 0x10, RZ ;  /* 0x0000001021767810 */ /* 0x020fc40007ffe0ff */
[CC--:B------:R-:W-:Y:S02]  /*0dc0*/  ISETP.GE.AND P4, PT, R66.reuse, R33.reuse, PT ;  /* 0x000000214200720c */ /* 0x0c0fe40003f86270 */
[----:B------:R-:W-:-:S03]  /*0dd0*/  ISETP.GT.AND P3, PT, R66, R33, PT ;  /* 0x000000214200720c */ /* 0x000fc60003f64270 */
[----:B-1----:R-:W-:Y:S01]  /*0de0*/  HMMA.16816.F32.BF16 R52, R28, R56, RZ ;  /* 0x000000381c34723c */ /* 0x002fe200000418ff */
[----:B------:R-:W-:Y:S02]  /*0df0*/  FMUL R42, R42, c[0x0][0x188] ;  /* 0x000062002a2a7a20 */ /* 0x000fe40000400000 */
[----:B------:R-:W-:Y:S01]  /*0e00*/  FMUL R43, R43, c[0x0][0x188] ;  /* 0x000062002b2b7a20 */ /* 0x000fe20000400000 */
[----:B------:R-:W-:Y:S01]  /*0e10*/  ISETP.GE.AND P0, PT, R15, R33, PT ;  /* 0x000000210f00720c */ /* 0x000fe20003f06270 */
[----:B------:R-:W-:-:S03]  /*0e20*/  FMUL R38, R38, c[0x0][0x188] ;  /* 0x0000620026267a20 */ /* 0x000fc60000400000 */
[----:B------:R-:W-:Y:S01]  /*0e30*/  HMMA.16816.F32.BF16 R56, R28, R58, RZ ;  /* 0x0000003a1c38723c */ /* 0x000fe200000418ff */
[----:B------:R-:W-:Y:S02]  /*0e40*/  ISETP.GE.AND P6, PT, R66, R118, PT ;  /* 0x000000764200720c */ /* 0x000fe40003fc6270 */
[----:B------:R-:W-:Y:S02]  /*0e50*/  IADD3 R120, R33, 0x9, RZ ;  /* 0x0000000921787810 */ /* 0x000fe40007ffe0ff */
[----:B------:R-:W-:-:S03]  /*0e60*/  FSEL R121, R43, -INF , P3 ;  /* 0xff8000002b797808 */ /* 0x000fc60001800000 */
[----:B------:R-:W-:Y:S01]  /*0e70*/  HMMA.16816.F32.BF16 R28, R28, R34, RZ ;  /* 0x000000221c1c723c */ /* 0x000fe200000418ff */
[----:B------:R-:W-:Y:S01]  /*0e80*/  FMUL R39, R39, c[0x0][0x188] ;  /* 0x0000620027277a20 */ /* 0x000fe20000400000 */
[----:B------:R-:W-:-:S05]  /*0e90*/  FSEL R119, R38, -INF , P0 ;  /* 0xff80000026777808 */ /* 0x000fca0000000000 */
[----:B------:R-:W-:Y:S01]  /*0ea0*/  FMUL R35, R46, c[0x0][0x188] ;  /* 0x000062002e237a20 */ /* 0x000fe20000400000 */
[----:B------:R-:W-:-:S04]  /*0eb0*/  FSEL R46, R42, -INF , P4 ;  /* 0xff8000002a2e7808 */ /* 0x000fc80002000000 */
[----:B------:R-:W-:Y:S02]  /*0ec0*/  FSEL R35, R35, -INF , P6 ;  /* 0xff80000023237808 */ /* 0x000fe40003000000 */
[----:B------:R-:W-:Y:S02]  /*0ed0*/  ISETP.GE.AND P6, PT, R66, R120, PT ;  /* 0x000000784200720c */ /* 0x000fe40003fc6270 */
[----:B------:R-:W-:Y:S02]  /*0ee0*/  FMNMX R38, R46, R121, !PT ;  /* 0x000000792e267209 */ /* 0x000fe40007800000 */
[----:B------:R-:W-:Y:S02]  /*0ef0*/  IADD3 R116, R33, 0x11, RZ ;  /* 0x0000001121747810 */ /* 0x000fe40007ffe0ff */
[----:B------:R-:W-:Y:S02]  /*0f00*/  FSEL R39, R39, -INF , P6 ;  /* 0xff80000027277808 */ /* 0x000fe40003000000 */
[----:B------:R-:W-:Y:S01]  /*0f10*/  FMNMX R38, R119, R38, !PT ;  /* 0x0000002677267209 */ /* 0x000fe20007800000 */
[----:B------:R-:W-:Y:S01]  /*0f20*/  FMUL R43, R47, c[0x0][0x188] ;  /* 0x000062002f2b7a20 */ /* 0x000fe20000400000 */
[----:B------:R-:W-:Y:S01]  /*0f30*/  IADD3 R114, R33, 0x18, RZ ;  /* 0x0000001821727810 */ /* 0x000fe20007ffe0ff */
[----:B------:R-:W-:Y:S01]  /*0f40*/  FMUL R47, R50, c[0x0][0x188] ;  /* 0x00006200322f7a20 */ /* 0x000fe20000400000 */
[----:B------:R-:W-:-:S02]  /*0f50*/  ISETP.GE.AND P5, PT, R66, R116, PT ;  /* 0x000000744200720c */ /* 0x000fc40003fa6270 */
[----:B------:R-:W-:Y:S02]  /*0f60*/  FMNMX R50, R39, R38, !PT ;  /* 0x0000002627327209 */ /* 0x000fe40007800000 */
[----:B------:R-:W-:Y:S02]  /*0f70*/  IADD3 R112, R33, 0x19, RZ ;  /* 0x0000001921707810 */ /* 0x000fe40007ffe0ff */
[C---:B------:R-:W-:Y:S02]  /*0f80*/  ISETP.GE.AND P2, PT, R66.reuse, R114, PT ;  /* 0x000000724200720c */ /* 0x040fe40003f46270 */
[----:B------:R-:W-:Y:S02]  /*0f90*/  FSEL R43, R43, -INF , P5 ;  /* 0xff8000002b2b7808 */ /* 0x000fe40002800000 */
[----:B------:R-:W-:Y:S01]  /*0fa0*/  FMNMX R50, R35, R50, !PT ;  /* 0x0000003223327209 */ /* 0x000fe20007800000 */
[----:B------:R-:W-:Y:S01]  /*0fb0*/  FMUL R51, R51, c[0x0][0x188] ;  /* 0x0000620033337a20 */ /* 0x000fe20000400000 */
[----:B------:R-:W-:-:S02]  /*0fc0*/  ISETP.GE.AND P1, PT, R66, R112, PT ;  /* 0x000000704200720c */ /* 0x000fc40003f26270 */
[----:B------:R-:W-:Y:S02]  /*0fd0*/  LOP3.LUT R38, R33, 0x20, RZ, 0xfc, !PT ;  /* 0x0000002021267812 */ /* 0x000fe400078efcff */
[----:B------:R-:W-:Y:S02]  /*0fe0*/  FSEL R47, R47, -INF , P2 ;  /* 0xff8000002f2f7808 */ /* 0x000fe40001000000 */
[----:B------:R-:W-:Y:S01]  /*0ff0*/  FMNMX R124, R43, R50, !PT ;  /* 0x000000322b7c7209 */ /* 0x000fe20007800000 */
[----:B------:R-:W-:Y:S01]  /*1000*/  FMUL R54, R54, c[0x0][0x188] ;  /* 0x0000620036367a20 */ /* 0x000fe20000400000 */
[----:B------:R-:W-:Y:S02]  /*1010*/  LOP3.LUT R34, R33, 0x21, RZ, 0xfc, !PT ;  /* 0x0000002121227812 */ /* 0x000fe400078efcff */
[----:B------:R-:W-:Y:S02]  /*1020*/  ISETP.GE.AND P2, PT, R66, R38, PT ;  /* 0x000000264200720c */ /* 0x000fe40003f46270 */
[----:B------:R-:W-:-:S02]  /*1030*/  FSEL R111, R51, -INF , P1 ;  /* 0xff800000336f7808 */ /* 0x000fc40000800000 */
[----:B------:R-:W-:Y:S01]  /*1040*/  FMNMX R124, R47, R124, !PT ;  /* 0x0000007c2f7c7209 */ /* 0x000fe20007800000 */
[----:B------:R-:W-:Y:S01]  /*1050*/  FMUL R55, R55, c[0x0][0x188] ;  /* 0x0000620037377a20 */ /* 0x000fe20000400000 */
[----:B------:R-:W-:Y:S02]  /*1060*/  LOP3.LUT R42, R33, 0x28, RZ, 0xfc, !PT ;  /* 0x00000028212a7812 */ /* 0x000fe400078efcff */
[----:B------:R-:W-:Y:S02]  /*1070*/  ISETP.GE.AND P4, PT, R66, R34, PT ;  /* 0x000000224200720c */ /* 0x000fe40003f86270 */
        /* <DEDUP_REMOVED lines=13> */
[C---:B------:R-:W-:Y:S02]  /*1150*/  ISETP.GE.AND P6, PT, R66.reuse, R110, PT ;  /* 0x0000006e4200720c */ /* 0x040fe40003fc6270 */
[----:B------:R-:W-:Y:S02]  /*1160*/  LOP3.LUT R50, R33, 0x31, RZ, 0xfc, !PT ;  /* 0x0000003121327812 */ /* 0x000fe400078efcff */
        /* <DEDUP_REMOVED lines=8> */
[----:B------:R-:W-:Y:S02]  /*11f0*/  ISETP.GE.AND P2, PT, R66, R54, PT ;  /* 0x000000364200720c */ /* 0x000fe40003f46270 */
[----:B------:R-:W-:Y:S02]  /*1200*/  LOP3.LUT R58, R33, 0x39, RZ, 0xfc, !PT ;  /* 0x00000039213a7812 */ /* 0x000fe400078efcff */
[----:B------:R-:W-:-:S02]  /*1210*/  FSEL R51, R51, -INF , P1 ;  /* 0xff80000033337808 */ /* 0x000fc40000800000 */
[----:B------:R-:W-:Y:S01]  /*1220*/  FMNMX R124, R117, R124, !PT ;  /* 0x0000007c757c7209 */ /* 0x000fe20007800000 */
[----:B------:R-:W-:Y:S01]  /*1230*/  FMUL R31, R31, c[0x0][0x188] ;  /* 0x000062001f1f7a20 */ /* 0x000fe20000400000 */
[----:B------:R-:W-:Y:S02]  /*1240*/  ISETP.GE.AND P1, PT, R66, R58, PT ;  /* 0x0000003a4200720c */ /* 0x000fe40003f26270 */
[----:B------:R-:W-:Y:S02]  /*1250*/  FSEL R63, R30, -INF , P2 ;  /* 0xff8000001e3f7808 */ /* 0x000fe40001000000 */
[----:B------:R-:W-:Y:S02]  /*1260*/  FMNMX R124, R51, R124, !PT ;  /* 0x0000007c337c7209 */ /* 0x000fe40007800000 */
[----:B------:R-:W-:Y:S02]  /*1270*/  FSEL R31, R31, -INF , P1 ;  /* 0xff8000001f1f7808 */ /* 0x000fe40000800000 */
[----:B------:R-:W-:-:S04]  /*1280*/  FMNMX R62, R63, R124, !PT ;  /* 0x0000007c3f3e7209 */ /* 0x000fc80007800000 */
[----:B------:R-:W-:-:S05]  /*1290*/  FMNMX R62, R31, R62, !PT ;  /* 0x0000003e1f3e7209 */ /* 0x000fca0007800000 */
[----:B------:R-:W0:Y:S01]  /*12a0*/  SHFL.BFLY PT, R123, R62, 0x2, 0x1f ;  /* 0x0c401f003e7b7f89 */ /* 0x000e2200000e0000 */
[----:B------:R-:W-:Y:S01]  /*12b0*/  FMUL R30, R44, c[0x0][0x188] ;  /* 0x000062002c1e7a20 */ /* 0x000fe20000400000 */
[----:B------:R-:W-:Y:S01]  /*12c0*/  ISETP.GE.AND P5, PT, R15, R118, PT ;  /* 0x000000760f00720c */ /* 0x000fe20003fa6270 */
[----:B------:R-:W-:-:S03]  /*12d0*/  FMUL R40, R40, c[0x0][0x188] ;  /* 0x0000620028287a20 */ /* 0x000fc60000400000 */
[----:B------:R-:W-:Y:S01]  /*12e0*/  FSEL R30, R30, -INF , P5 ;  /* 0xff8000001e1e7808 */ /* 0x000fe20002800000 */
[----:B------:R-:W-:Y:S01]  /*12f0*/  FMUL R41, R41, c[0x0][0x188] ;  /* 0x0000620029297a20 */ /* 0x000fe20000400000 */
[C---:B------:R-:W-:Y:S02]  /*1300*/  ISETP.GE.AND P5, PT, R15.reuse, R42, PT ;  /* 0x0000002a0f00720c */ /* 0x040fe40003fa6270 */
[----:B------:R-:W-:Y:S02]  /*1310*/  FSEL R42, R40, -INF , P0 ;  /* 0xff800000282a7808 */ /* 0x000fe40000000000 */
[----:B------:R-:W-:Y:S02]  /*1320*/  ISETP.GT.AND P0, PT, R15, R33, PT ;  /* 0x000000210f00720c */ /* 0x000fe40003f04270 */
[----:B------:R-:W-:Y:S02]  /*1330*/  IADD3 R40, R33, 0x8, RZ ;  /* 0x0000000821287810 */ /* 0x000fe40007ffe0ff */
[----:B------:R-:W-:Y:S01]  /*1340*/  ISETP.GE.AND P4, PT, R15, R116, PT ;  /* 0x000000740f00720c */ /* 0x000fe20003f86270 */
[----:B------:R-:W-:Y:S01]  /*1350*/  FMUL R116, R36, c[0x0][0x188] ;  /* 0x0000620024747a20 */ /* 0x000fe20000400000 */
[----:B------:R-:W-:-:S02]  /*1360*/  FSEL R33, R41, -INF , P0 ;  /* 0xff80000029217808 */ /* 0x000fc40000000000 */
[----:B------:R-:W-:Y:S01]  /*1370*/  ISETP.GE.AND P0, PT, R15, R40, PT ;  /* 0x000000280f00720c */ /* 0x000fe20003f06270 */
[----:B------:R-:W-:Y:S01]  /*1380*/  FMUL R37, R37, c[0x0][0x188] ;  /* 0x0000620025257a20 */ /* 0x000fe20000400000 */
[C---:B------:R-:W-:Y:S02]  /*1390*/  ISETP.GE.AND P6, PT, R15.reuse, R120, PT ;  /* 0x000000780f00720c */ /* 0x040fe40003fc6270 */
[----:B------:R-:W-:Y:S02]  /*13a0*/  FSEL R116, R116, -INF , P0 ;  /* 0xff80000074747808 */ /* 0x000fe40000000000 */
[----:B------:R-:W-:Y:S02]  /*13b0*/  FMNMX R41, R42, R33, !PT ;  /* 0x000000212a297209 */ /* 0x000fe40007800000 */
[----:B0-----:R-:W-:Y:S02]  /*13c0*/  FMNMX R123, R62, R123, !PT ;  /* 0x0000007b3e7b7209 */ /* 0x001fe40007800000 */
[----:B------:R-:W-:-:S02]  /*13d0*/  ISETP.GE.AND P3, PT, R15, R114, PT ;  /* 0x000000720f00720c */ /* 0x000fc40003f66270 */
[----:B------:R-:W-:Y:S02]  /*13e0*/  FSEL R114, R37, -INF , P6 ;  /* 0xff80000025727808 */ /* 0x000fe40003000000 */
[----:B------:R-:W-:Y:S01]  /*13f0*/  FMNMX R41, R116, R41, !PT ;  /* 0x0000002974297209 */ /* 0x000fe20007800000 */
[----:B------:R-:W0:Y:S01]  /*1400*/  SHFL.BFLY PT, R36, R123, 0x1, 0x1f ;  /* 0x0c201f007b247f89 */ /* 0x000e2200000e0000 */
[----:B------:R-:W-:Y:S01]  /*1410*/  ISETP.GE.AND P1, PT, R15, R34, PT ;  /* 0x000000220f00720c */ /* 0x000fe20003f26270 */
[----:B------:R-:W-:Y:S01]  /*1420*/  FMUL R34, R45, c[0x0][0x188] ;  /* 0x000062002d227a20 */ /* 0x000fe20000400000 */
[----:B------:R-:W-:Y:S01]  /*1430*/  FMNMX R41, R114, R41, !PT ;  /* 0x0000002972297209 */ /* 0x000fe20007800000 */
[----:B------:R-:W-:-:S03]  /*1440*/  FMUL R48, R48, c[0x0][0x188] ;  /* 0x0000620030307a20 */ /* 0x000fc60000400000 */
[----:B------:R-:W-:Y:S02]  /*1450*/  FSEL R34, R34, -INF , P4 ;  /* 0xff80000022227808 */ /* 0x000fe40002000000 */
[----:B------:R-:W-:Y:S01]  /*1460*/  FMNMX R41, R30, R41, !PT ;  /* 0x000000291e297209 */ /* 0x000fe20007800000 */
[----:B------:R-:W-:Y:S01]  /*1470*/  FMUL R53, R53, c[0x0][0x188] ;  /* 0x0000620035357a20 */ /* 0x000fe20000400000 */
[----:B------:R-:W-:Y:S01]  /*1480*/  ISETP.GE.AND P2, PT, R15, R112, PT ;  /* 0x000000700f00720c */ /* 0x000fe20003f46270 */
[----:B------:R-:W-:Y:S01]  /*1490*/  FMUL R49, R49, c[0x0][0x188] ;  /* 0x0000620031317a20 */ /* 0x000fe20000400000 */
[----:B------:R-:W-:Y:S02]  /*14a0*/  FSEL R120, R48, -INF , P3 ;  /* 0xff80000030787808 */ /* 0x000fe40001800000 */
[----:B------:R-:W-:Y:S01]  /*14b0*/  FMNMX R41, R34, R41, !PT ;  /* 0x0000002922297209 */ /* 0x000fe20007800000 */
[----:B------:R-:W-:Y:S01]  /*14c0*/  FMUL R52, R52, c[0x0][0x188] ;  /* 0x0000620034347a20 */ /* 0x000fe20000400000 */
[----:B------:R-:W-:-:S02]  /*14d0*/  ISETP.GE.AND P4, PT, R15, R122, PT ;  /* 0x0000007a0f00720c */ /* 0x000fc40003f86270 */
[----:B------:R-:W-:Y:S02]  /*14e0*/  FSEL R118, R53, -INF , P1 ;  /* 0xff80000035767808 */ /* 0x000fe40000800000 */
[----:B------:R-:W-:Y:S02]  /*14f0*/  FSEL R122, R49, -INF , P2 ;  /* 0xff800000317a7808 */ /* 0x000fe40001000000 */
[----:B------:R-:W-:Y:S02]  /*1500*/  ISETP.GE.AND P1, PT, R15, R38, PT ;  /* 0x000000260f00720c */ /* 0x000fe40003f26270 */
[----:B------:R-:W-:Y:S02]  /*1510*/  FMNMX R41, R120, R41, !PT ;  /* 0x0000002978297209 */ /* 0x000fe40007800000 */
[----:B------:R-:W-:Y:S02]  /*1520*/  FSEL R124, R52, -INF , P1 ;  /* 0xff800000347c7808 */ /* 0x000fe40000800000 */
[----:B------:R-:W-:Y:S01]  /*1530*/  FMNMX R41, R122, R41, !PT ;  /* 0x000000297a297209 */ /* 0x000fe20007800000 */
[----:B------:R-:W-:Y:S01]  /*1540*/  FMUL R56, R56, c[0x0][0x188] ;  /* 0x0000620038387a20 */ /* 0x000fe20000400000 */
[----:B0-----:R-:W-:-:S02]  /*1550*/  FMNMX R48, R123, R36, !PT ;  /* 0x000000247b307209 */ /* 0x001fc40007800000 */
[----:B------:R-:W-:Y:S01]  /*1560*/  FMNMX R41, R124, R41, !PT ;  /* 0x000000297c297209 */ /* 0x000fe20007800000 */
[----:B------:R-:W-:Y:S01]  /*1570*/  FMUL R36, R57, c[0x0][0x188] ;  /* 0x0000620039247a20 */ /* 0x000fe20000400000 */
[C---:B------:R-:W-:Y:S02]  /*1580*/  ISETP.GE.AND P2, PT, R15.reuse, R58, PT ;  /* 0x0000003a0f00720c */ /* 0x040fe40003f46270 */
[----:B------:R-:W-:Y:S02]  /*1590*/  FSEL R58, R56, -INF , P5 ;  /* 0xff800000383a7808 */ /* 0x000fe40002800000 */
[----:B------:R-:W-:Y:S01]  /*15a0*/  FMNMX R41, R118, R41, !PT ;  /* 0x0000002976297209 */ /* 0x000fe20007800000 */
[----:B------:R-:W-:Y:S01]  /*15b0*/  FMUL R40, R60, c[0x0][0x188] ;  /* 0x000062003c287a20 */ /* 0x000fe20000400000 */
[----:B------:R-:W-:Y:S02]  /*15c0*/  ISETP.GE.AND P6, PT, R15, R110, PT ;  /* 0x0000006e0f00720c */ /* 0x000fe40003fc6270 */
[----:B------:R-:W-:-:S02]  /*15d0*/  FSEL R36, R36, -INF , P4 ;  /* 0xff80000024247808 */ /* 0x000fc40002000000 */
        /* <DEDUP_REMOVED lines=10> */
[----:B------:R-:W-:Y:S02]  /*1680*/  FSEL R62, R28, -INF , P3 ;  /* 0xff8000001c3e7808 */ /* 0x000fe40001800000 */
[----:B------:R-:W-:Y:S02]  /*1690*/  FMNMX R41, R110, R41, !PT ;  /* 0x000000296e297209 */ /* 0x000fe40007800000 */
[----:B------:R-:W-:Y:S02]  /*16a0*/  FSEL R44, R29, -INF , P2 ;  /* 0xff8000001d2c7808 */ /* 0x000fe40001000000 */
[----:B------:R-:W-:-:S04]  /*16b0*/  FMNMX R29, R62, R41, !PT ;  /* 0x000000293e1d7209 */ /* 0x000fc80007800000 */
[----:B------:R-:W-:-:S05]  /*16c0*/  FMNMX R29, R44, R29, !PT ;  /* 0x0000001d2c1d7209 */ /* 0x000fca0007800000 */
[----:B------:R-:W0:Y:S01]  /*16d0*/  SHFL.BFLY PT, R50, R29, 0x2, 0x1f ;  /* 0x0c401f001d327f89 */ /* 0x000e2200000e0000 */
[----:B------:R-:W-:Y:S02]  /*16e0*/  FMNMX R48, R48, R69, !PT ;  /* 0x0000004530307209 */ /* 0x000fe40007800000 */
[----:B0-----:R-:W-:-:S05]  /*16f0*/  FMNMX R50, R29, R50, !PT ;  /* 0x000000321d327209 */ /* 0x001fca0007800000 */
[----:B------:R-:W0:Y:S04]  /*1700*/  SHFL.BFLY PT, R29, R50, 0x1, 0x1f ;  /* 0x0c201f00321d7f89 */ /* 0x000e2800000e0000 */
[----:B--2---:R1:W-:Y:S04]  /*1710*/  STS.U16 [R5], R104 ;  /* 0x0000006805007388 */ /* 0x0043e80000000400 */
[----:B------:R-:W-:Y:S01]  /*1720*/  STS.U16 [R5+0x400], R32 ;  /* 0x0004002005007388 */ /* 0x000fe20000000400 */
[----:B------:R-:W-:-:S03]  /*1730*/  FADD R46, R46, -R48 ;  /* 0x800000302e2e7221 */ /* 0x000fc60000000000 */
[----:B----4-:R2:W-:Y:S04]  /*1740*/  STS.U16 [R6+0x100], R99 ;  /* 0x0001006306007388 */ /* 0x0105e80000000400 */
[----:B------:R-:W-:Y:S04]  /*1750*/  STS.U16 [R6+0x500], R109 ;  /* 0x0005006d06007388 */ /* 0x000fe80000000400 */
[----:B------:R-:W-:Y:S04]  /*1760*/  STS.U16 [R18+0x200], R105 ;  /* 0x0002006912007388 */ /* 0x000fe80000000400 */
[----:B------:R-:W-:Y:S01]  /*1770*/  STS.U16 [R18+0x600], R107 ;  /* 0x0006006b12007388 */ /* 0x000fe20000000400 */
[----:B------:R-:W-:-:S03]  /*1780*/  FADD R121, R121, -R48 ;  /* 0x8000003079797221 */ /* 0x000fc60000000000 */
[----:B------:R3:W-:Y:S04]  /*1790*/  STS.U16 [R19+0x300], R106 ;  /* 0x0003006a13007388 */ /* 0x0007e80000000400 */
[----:B------:R-:W-:Y:S01]  /*17a0*/  STS.U16 [R19+0x700], R108 ;  /* 0x0007006c13007388 */ /* 0x000fe20000000400 */
[----:B0-----:R-:W-:Y:S01]  /*17b0*/  FMNMX R29, R50, R29, !PT ;  /* 0x0000001d321d7209 */ /* 0x001fe20007800000 */
[----:B------:R-:W-:Y:S02]  /*17c0*/  FMUL R37, R46, 1.4426950216293334961 ;  /* 0x3fb8aa3b2e257820 */ /* 0x000fe40000400000 */
[----:B------:R-:W-:Y:S01]  /*17d0*/  FMUL R121, R121, 1.4426950216293334961 ;  /* 0x3fb8aa3b79797820 */ /* 0x000fe20000400000 */
[----:B------:R-:W-:Y:S01]  /*17e0*/  FMNMX R49, R29, R98, !PT ;  /* 0x000000621d317209 */ /* 0x000fe20007800000 */
[----:B------:R-:W-:-:S02]  /*17f0*/  FADD R29, -R48, R69 ;  /* 0x00000045301d7221 */ /* 0x000fc40000000100 */
[----:B------:R-:W-:Y:S01]  /*1800*/  FADD R35, R35, -R48 ;  /* 0x8000003023237221 */ /* 0x000fe20000000000 */
[----:B------:R-:W-:Y:S01]  /*1810*/  MUFU.EX2 R37, R37 ;  /* 0x0000002500257308 */ /* 0x000fe20000000800 */
[----:B------:R-:W-:Y:S02]  /*1820*/  FMUL R45, R29, 1.4426950216293334961 ;  /* 0x3fb8aa3b1d2d7820 */ /* 0x000fe40000400000 */
[----:B------:R-:W-:Y:S02]  /*1830*/  FMUL R35, R35, 1.4426950216293334961 ;  /* 0x3fb8aa3b23237820 */ /* 0x000fe40000400000 */
[----:B------:R-:W-:-:S03]  /*1840*/  FADD R29, R116, -R49 ;  /* 0x80000031741d7221 */ /* 0x000fc60000000000 */
[----:B------:R-:W0:Y:S01]  /*1850*/  MUFU.EX2 R28, R121 ;  /* 0x00000079001c7308 */ /* 0x000e220000000800 */
[--C-:B------:R-:W-:Y:S02]  /*1860*/  FADD R63, R63, -R48.reuse ;  /* 0x800000303f3f7221 */ /* 0x100fe40000000000 */
[--C-:B------:R-:W-:Y:S02]  /*1870*/  FADD R33, R33, -R49.reuse ;  /* 0x8000003121217221 */ /* 0x100fe40000000000 */
[--C-:B------:R-:W-:Y:S02]  /*1880*/  FADD R34, R34, -R49.reuse ;  /* 0x8000003122227221 */ /* 0x100fe40000000000 */
[--C-:B------:R-:W-:Y:S01]  /*1890*/  FADD R111, R111, -R48.reuse ;  /* 0x800000306f6f7221 */ /* 0x100fe20000000000 */
[----:B------:R4:W-:Y:S01]  /*18a0*/  MUFU.EX2 R41, R35 ;  /* 0x0000002300297308 */ /* 0x0009e20000000800 */
[----:B------:R-:W-:Y:S02]  /*18b0*/  FADD R42, R42, -R49 ;  /* 0x800000312a2a7221 */ /* 0x000fe40000000000 */
[----:B------:R-:W-:-:S02]  /*18c0*/  FADD R113, R113, -R48 ;  /* 0x8000003071717221 */ /* 0x000fc40000000000 */
[----:B------:R-:W-:Y:S02]  /*18d0*/  FMUL R29, R29, 1.4426950216293334961 ;  /* 0x3fb8aa3b1d1d7820 */ /* 0x000fe40000400000 */
[--C-:B------:R-:W-:Y:S02]  /*18e0*/  FADD R114, R114, -R49.reuse ;  /* 0x8000003172727221 */ /* 0x100fe40000000000 */
[----:B----4-:R-:W-:Y:S02]  /*18f0*/  FMUL R35, R63, 1.4426950216293334961 ;  /* 0x3fb8aa3b3f237820 */ /* 0x010fe40000400000 */
[----:B------:R-:W-:Y:S02]  /*1900*/  FADD R31, R31, -R48 ;  /* 0x800000301f1f7221 */ /* 0x000fe40000000000 */
[----:B------:R-:W-:Y:S02]  /*1910*/  FMUL R33, R33, 1.4426950216293334961 ;  /* 0x3fb8aa3b21217820 */ /* 0x000fe40000400000 */
[----:B------:R-:W-:-:S02]  /*1920*/  FADD R30, R30, -R49 ;  /* 0x800000311e1e7221 */ /* 0x000fc40000000000 */
[----:B------:R-:W-:Y:S02]  /*1930*/  FMUL R34, R34, 1.4426950216293334961 ;  /* 0x3fb8aa3b22227820 */ /* 0x000fe40000400000 */
[----:B------:R-:W-:Y:S02]  /*1940*/  FMUL R46, R111, 1.4426950216293334961 ;  /* 0x3fb8aa3b6f2e7820 */ /* 0x000fe40000400000 */
[----:B------:R-:W-:Y:S01]  /*1950*/  FMUL R42, R42, 1.4426950216293334961 ;  /* 0x3fb8aa3b2a2a7820 */ /* 0x000fe20000400000 */
[----:B------:R4:W-:Y:S01]  /*1960*/  MUFU.EX2 R111, R29 ;  /* 0x0000001d006f7308 */ /* 0x0009e20000000800 */
[--C-:B------:R-:W-:Y:S02]  /*1970*/  FADD R119, R119, -R48.reuse ;  /* 0x8000003077777221 */ /* 0x100fe40000000000 */
[--C-:B------:R-:W-:Y:S02]  /*1980*/  FADD R43, R43, -R48.reuse ;  /* 0x800000302b2b7221 */ /* 0x100fe40000000000 */
[----:B------:R-:W-:-:S02]  /*1990*/  FADD R47, R47, -R48 ;  /* 0x800000302f2f7221 */ /* 0x000fc40000000000 */
[----:B------:R-:W-:Y:S02]  /*19a0*/  FMUL R56, R113, 1.4426950216293334961 ;  /* 0x3fb8aa3b71387820 */ /* 0x000fe40000400000 */
[----:B------:R-:W-:Y:S01]  /*19b0*/  FADD R55, R55, -R48 ;  /* 0x8000003037377221 */ /* 0x000fe20000000000 */
[----:B------:R-:W-:Y:S01]  /*19c0*/  MUFU.EX2 R50, R35 ;  /* 0x0000002300327308 */ /* 0x000fe20000000800 */
[----:B------:R-:W-:Y:S02]  /*19d0*/  FMUL R31, R31, 1.4426950216293334961 ;  /* 0x3fb8aa3b1f1f7820 */ /* 0x000fe40000400000 */
[----:B------:R-:W-:Y:S02]  /*19e0*/  FMUL R113, R114, 1.4426950216293334961 ;  /* 0x3fb8aa3b72717820 */ /* 0x000fe40000400000 */
[----:B------:R-:W-:Y:S02]  /*19f0*/  FMUL R30, R30, 1.4426950216293334961 ;  /* 0x3fb8aa3b1e1e7820 */ /* 0x000fe40000400000 */
[----:B----4-:R-:W-:Y:S01]  /*1a00*/  FADD R29, -R49, R98 ;  /* 0x00000062311d7221 */ /* 0x010fe20000000100 */
[----:B------:R-:W-:Y:S01]  /*1a10*/  MUFU.EX2 R116, R33 ;  /* 0x0000002100747308 */ /* 0x000fe20000000800 */
[----:B------:R-:W-:-:S02]  /*1a20*/  FADD R38, R39, -R48 ;  /* 0x8000003027267221 */ /* 0x000fc40000000000 */
[----:B------:R-:W-:Y:S02]  /*1a30*/  FMUL R119, R119, 1.4426950216293334961 ;  /* 0x3fb8aa3b77777820 */ /* 0x000fe40000400000 */
[----:B------:R-:W-:-:S03]  /*1a40*/  FMUL R112, R43, 1.4426950216293334961 ;  /* 0x3fb8aa3b2b707820 */ /* 0x000fc60000400000 */
[----:B------:R4:W-:Y:S01]  /*1a50*/  MUFU.EX2 R114, R34 ;  /* 0x0000002200727308 */ /* 0x0009e20000000800 */
[----:B------:R-:W-:Y:S01]  /*1a60*/  BAR.SYNC.DEFER_BLOCKING 0x0 ;  /* 0x0000000000007b1d */ /* 0x000fe20000010000 */
[----:B------:R-:W-:Y:S02]  /*1a70*/  FMUL R43, R47, 1.4426950216293334961 ;  /* 0x3fb8aa3b2f2b7820 */ /* 0x000fe40000400000 */
[----:B------:R-:W-:Y:S02]  /*1a80*/  FMUL R54, R55, 1.4426950216293334961 ;  /* 0x3fb8aa3b37367820 */ /* 0x000fe40000400000 */
[----:B0-----:R-:W-:Y:S02]  /*1a90*/  FADD R98, R37, R28 ;  /* 0x0000001c25627221 */ /* 0x001fe40000000000 */
[----:B------:R-:W1:Y:S01]  /*1aa0*/  MUFU.EX2 R63, R42 ;  /* 0x0000002a003f7308 */ /* 0x000e620000000800 */
[----:B------:R-:W-:Y:S01]  /*1ab0*/  FMUL R38, R38, 1.4426950216293334961 ;  /* 0x3fb8aa3b26267820 */ /* 0x000fe20000400000 */
[----:B------:R-:W-:Y:S01]  /*1ac0*/  F2FP.BF16.PACK_AB R37, R28, R37 ;  /* 0x000000251c25723e */ /* 0x000fe200000010ff */
[----:B------:R-:W-:-:S05]  /*1ad0*/  FMUL R53, R29, 1.4426950216293334961 ;  /* 0x3fb8aa3b1d357820 */ /* 0x000fca0000400000 */
[----:B------:R-:W-:Y:S01]  /*1ae0*/  MUFU.EX2 R55, R31 ;  /* 0x0000001f00377308 */ /* 0x000fe20000000800 */
[----:B------:R-:W-:Y:S01]  /*1af0*/  FADD R51, R51, -R48 ;  /* 0x8000003033337221 */ /* 0x000fe20000000000 */
[----:B----4-:R-:W0:Y:S06]  /*1b00*/  LDSM.16.M88.4 R32, [R65] ;  /* 0x000000004120783b */ /* 0x010e2c0000000200 */
[----:B------:R4:W-:Y:S01]  /*1b10*/  MUFU.EX2 R47, R30 ;  /* 0x0000001e002f7308 */ /* 0x0009e20000000800 */
[----:B------:R-:W-:-:S07]  /*1b20*/  FADD R120, R120, -R49 ;  /* 0x8000003178787221 */ /* 0x000fce0000000000 */
[----:B------:R-:W2:Y:S01]  /*1b30*/  MUFU.EX2 R39, R119 ;  /* 0x0000007700277308 */ /* 0x000ea20000000800 */
[----:B----4-:R-:W4:Y:S01]  /*1b40*/  LDSM.16.M88.4 R28, [R65+0x400] ;  /* 0x00040000411c783b */ /* 0x010f220000000200 */
[----:B------:R-:W-:-:S06]  /*1b50*/  FMUL R51, R51, 1.4426950216293334961 ;  /* 0x3fb8aa3b33337820 */ /* 0x000fcc0000400000 */
[----:B------:R-:W5:Y:S01]  /*1b60*/  MUFU.EX2 R113, R113 ;  /* 0x0000007100717308 */ /* 0x000f620000000800 */
[----:B------:R-:W-:-:S07]  /*1b70*/  FMUL R42, R120, 1.4426950216293334961 ;  /* 0x3fb8aa3b782a7820 */ /* 0x000fce0000400000 */
[----:B------:R-:W3:Y:S01]  /*1b80*/  MUFU.EX2 R38, R38 ;  /* 0x0000002600267308 */ /* 0x000ee20000000800 */
[----:B------:R-:W-:Y:S02]  /*1b90*/  FADD R122, R122, -R49 ;  /* 0x800000317a7a7221 */ /* 0x000fe40000000000 */
[----:B-1----:R-:W-:-:S05]  /*1ba0*/  FADD R104, R63, R116 ;  /* 0x000000743f687221 */ /* 0x002fca0000000000 */
[----:B------:R-:W-:Y:S01]  /*1bb0*/  MUFU.EX2 R57, R51 ;  /* 0x0000003300397308 */ /* 0x000fe20000000800 */
[----:B------:R-:W-:Y:S02]  /*1bc0*/  FADD R124, R124, -R49 ;  /* 0x800000317c7c7221 */ /* 0x000fe40000000000 */
[----:B------:R-:W-:-:S05]  /*1bd0*/  FADD R104, R111, R104 ;  /* 0x000000686f687221 */ /* 0x000fca0000000000 */
[----:B------:R-:W-:Y:S01]  /*1be0*/  MUFU.EX2 R112, R112 ;  /* 0x0000007000707308 */ /* 0x000fe20000000800 */
[----:B--2---:R-:W-:-:S07]  /*1bf0*/  FADD R99, R39, R98 ;  /* 0x0000006227637221 */ /* 0x004fce0000000000 */
[----:B------:R1:W2:Y:S01]  /*1c00*/  MUFU.EX2 R51, R45 ;  /* 0x0000002d00337308 */ /* 0x0002a20000000800 */
[----:B------:R-:W-:-:S07]  /*1c10*/  FADD R115, R115, -R48 ;  /* 0x8000003073737221 */ /* 0x000fce0000000000 */
[----:B------:R-:W0:Y:S01]  /*1c20*/  MUFU.EX2 R53, R53 ;  /* 0x0000003500357308 */ /* 0x000e220000000800 */
[----:B-1----:R-:W-:Y:S02]  /*1c30*/  FMUL R45, R122, 1.4426950216293334961 ;  /* 0x3fb8aa3b7a2d7820 */ /* 0x002fe40000400000 */
[----:B------:R-:W-:-:S05]  /*1c40*/  FMUL R60, R124, 1.4426950216293334961 ;  /* 0x3fb8aa3b7c3c7820 */ /* 0x000fca0000400000 */
[----:B------:R-:W1:Y:S01]  /*1c50*/  MUFU.EX2 R42, R42 ;  /* 0x0000002a002a7308 */ /* 0x000e620000000800 */
[----:B------:R-:W-:Y:S02]  /*1c60*/  FADD R118, R118, -R49 ;  /* 0x8000003176767221 */ /* 0x000fe40000000000 */
[----:B-----5:R-:W-:-:S05]  /*1c70*/  FADD R104, R113, R104 ;  /* 0x0000006871687221 */ /* 0x020fca0000000000 */
[----:B------:R-:W5:Y:S01]  /*1c80*/  MUFU.EX2 R43, R43 ;  /* 0x0000002b002b7308 */ /* 0x000f620000000800 */
[----:B---3--:R-:W-:Y:S02]  /*1c90*/  FADD R106, R38, R99 ;  /* 0x00000063266a7221 */ /* 0x008fe40000000000 */
[----:B------:R-:W-:Y:S02]  /*1ca0*/  FMUL R61, R115, 1.4426950216293334961 ;  /* 0x3fb8aa3b733d7820 */ /* 0x000fe40000400000 */
[----:B------:R-:W-:-:S03]  /*1cb0*/  FMUL R69, R118, 1.4426950216293334961 ;  /* 0x3fb8aa3b76457820 */ /* 0x000fc60000400000 */
[----:B------:R-:W3:Y:S01]  /*1cc0*/  MUFU.EX2 R46, R46 ;  /* 0x0000002e002e7308 */ /* 0x000ee20000000800 */
[----:B------:R-:W-:Y:S02]  /*1cd0*/  FADD R58, R58, -R49 ;  /* 0x800000313a3a7221 */ /* 0x000fe40000000000 */
[----:B------:R-:W-:Y:S02]  /*1ce0*/  FADD R99, R47, R104 ;  /* 0x000000682f637221 */ /* 0x000fe40000000000 */
[----:B------:R-:W-:-:S03]  /*1cf0*/  FADD R105, R41, R106 ;  /* 0x0000006a29697221 */ /* 0x000fc60000000000 */
[----:B------:R-:W0:Y:S01]  /*1d00*/  MUFU.EX2 R45, R45 ;  /* 0x0000002d002d7308 */ /* 0x000e220000000800 */
[----:B------:R-:W-:Y:S01]  /*1d10*/  FADD R59, R59, -R48 ;  /* 0x800000303b3b7221 */ /* 0x000fe20000000000 */
[----:B------:R-:W-:Y:S01]  /*1d20*/  F2FP.BF16.PACK_AB R39, R38, R39 ;  /* 0x000000272627723e */ /* 0x000fe200000010ff */
[----:B------:R-:W-:Y:S01]  /*1d30*/  FMUL R58, R58, 1.4426950216293334961 ;  /* 0x3fb8aa3b3a3a7820 */ /* 0x000fe20000400000 */
[----:B------:R-:W-:Y:S01]  /*1d40*/  F2FP.BF16.PACK_AB R38, R113, R111 ;  /* 0x0000006f7126723e */ /* 0x000fe200000010ff */
[----:B------:R-:W-:-:S03]  /*1d50*/  FADD R98, R36, -R49 ;  /* 0x8000003124627221 */ /* 0x000fc60000000000 */
[----:B------:R-:W1:Y:S01]  /*1d60*/  MUFU.EX2 R56, R56 ;  /* 0x0000003800387308 */ /* 0x000e620000000800 */
[----:B------:R-:W-:Y:S01]  /*1d70*/  FADD R99, R114, R99 ;  /* 0x0000006372637221 */ /* 0x000fe20000000000 */
[----:B------:R-:W-:Y:S01]  /*1d80*/  F2FP.BF16.PACK_AB R36, R116, R63 ;  /* 0x0000003f7424723e */ /* 0x000fe200000010ff */
[C---:B--2---:R-:W-:Y:S02]  /*1d90*/  FMUL R26, R51.reuse, R26 ;  /* 0x0000001a331a7220 */ /* 0x044fe40000400000 */
[----:B------:R-:W-:-:S03]  /*1da0*/  FMUL R27, R51, R27 ;  /* 0x0000001b331b7220 */ /* 0x000fc60000400000 */
[----:B------:R-:W2:Y:S01]  /*1db0*/  MUFU.EX2 R60, R60 ;  /* 0x0000003c003c7308 */ /* 0x000ea20000000800 */
[C---:B0-----:R-:W-:Y:S02]  /*1dc0*/  FMUL R24, R53.reuse, R24 ;  /* 0x0000001835187220 */ /* 0x041fe40000400000 */
[----:B------:R-:W-:Y:S02]  /*1dd0*/  FMUL R25, R53, R25 ;  /* 0x0000001935197220 */ /* 0x000fe40000400000 */
[----:B------:R-:W-:-:S03]  /*1de0*/  FADD R104, R112, R105 ;  /* 0x0000006970687221 */ /* 0x000fc60000000000 */
[----:B------:R-:W0:Y:S01]  /*1df0*/  MUFU.EX2 R61, R61 ;  /* 0x0000003d003d7308 */ /* 0x000e220000000800 */
[----:B------:R-:W-:Y:S02]  /*1e00*/  FMUL R59, R59, 1.4426950216293334961 ;  /* 0x3fb8aa3b3b3b7820 */ /* 0x000fe40000400000 */
[----:B------:R-:W-:Y:S02]  /*1e10*/  FADD R117, R117, -R48 ;  /* 0x8000003075757221 */ /* 0x000fe40000000000 */
[----:B------:R-:W-:-:S03]  /*1e20*/  FMUL R63, R98, 1.4426950216293334961 ;  /* 0x3fb8aa3b623f7820 */ /* 0x000fc60000400000 */
[----:B------:R-:W0:Y:S01]  /*1e30*/  MUFU.EX2 R69, R69 ;  /* 0x0000004500457308 */ /* 0x000e220000000800 */
[----:B-1----:R-:W-:Y:S02]  /*1e40*/  FADD R106, R42, R99 ;  /* 0x000000632a6a7221 */ /* 0x002fe40000000000 */
[C---:B------:R-:W-:Y:S02]  /*1e50*/  FMUL R22, R51.reuse, R22 ;  /* 0x0000001633167220 */ /* 0x040fe40000400000 */
[----:B------:R-:W-:Y:S02]  /*1e60*/  FMUL R23, R51, R23 ;  /* 0x0000001733177220 */ /* 0x000fe40000400000 */
[C---:B------:R-:W-:Y:S01]  /*1e70*/  FMUL R20, R53.reuse, R20 ;  /* 0x0000001435147220 */ /* 0x040fe20000400000 */
[----:B------:R-:W1:Y:S01]  /*1e80*/  MUFU.EX2 R54, R54 ;  /* 0x0000003600367308 */ /* 0x000e620000000800 */
[----:B------:R-:W-:Y:S02]  /*1e90*/  FMUL R21, R53, R21 ;  /* 0x0000001535157220 */ /* 0x000fe40000400000 */
[----:B-----5:R-:W-:-:S02]  /*1ea0*/  FADD R99, R43, R104 ;  /* 0x000000682b637221 */ /* 0x020fc40000000000 */
[--C-:B------:R-:W-:Y:S01]  /*1eb0*/  FADD R98, R40, -R49.reuse ;  /* 0x8000003128627221 */ /* 0x100fe20000000000 */
[C---:B------:R-:W-:Y:S01]  /*1ec0*/  HMMA.16816.F32.BF16 R24, R36.reuse, R32, R24 ;  /* 0x000000202418723c */ /* 0x040fe20000041818 */
[----:B------:R-:W-:Y:S01]  /*1ed0*/  FMUL R52, R117, 1.4426950216293334961 ;  /* 0x3fb8aa3b75347820 */ /* 0x000fe20000400000 */
[----:B------:R-:W5:Y:S01]  /*1ee0*/  MUFU.EX2 R58, R58 ;  /* 0x0000003a003a7308 */ /* 0x000f620000000800 */
[----:B------:R-:W-:Y:S01]  /*1ef0*/  FADD R110, R110, -R49 ;  /* 0x800000316e6e7221 */ /* 0x000fe20000000000 */
[----:B------:R-:W-:Y:S01]  /*1f00*/  F2FP.BF16.PACK_AB R40, R114, R47 ;  /* 0x0000002f7228723e */ /* 0x000fe200000010ff */
[----:B---3--:R-:W-:Y:S02]  /*1f10*/  FADD R99, R46, R99 ;  /* 0x000000632e637221 */ /* 0x008fe40000000000 */
[----:B------:R-:W-:Y:S02]  /*1f20*/  FMUL R98, R98, 1.4426950216293334961 ;  /* 0x3fb8aa3b62627820 */ /* 0x000fe40000400000 */
[----:B------:R-:W-:Y:S01]  /*1f30*/  FADD R47, R45, R106 ;  /* 0x0000006a2d2f7221 */ /* 0x000fe20000000000 */
[----:B------:R-:W3:Y:S01]  /*1f40*/  MUFU.EX2 R59, R59 ;  /* 0x0000003b003b7308 */ /* 0x000ee20000000800 */
[----:B------:R-:W-:Y:S01]  /*1f50*/  FMUL R33, R110, 1.4426950216293334961 ;  /* 0x3fb8aa3b6e217820 */ /* 0x000fe20000400000 */
[----:B----4-:R-:W-:Y:S01]  /*1f60*/  HMMA.16816.F32.BF16 R36, R36, R28, R20 ;  /* 0x0000001c2424723c */ /* 0x010fe20000041814 */
[----:B------:R-:W-:-:S05]  /*1f70*/  FADD R62, R62, -R49 ;  /* 0x800000313e3e7221 */ /* 0x000fca0000000000 */
[----:B------:R-:W4:Y:S01]  /*1f80*/  MUFU.EX2 R63, R63 ;  /* 0x0000003f003f7308 */ /* 0x000f220000000800 */
[----:B------:R-:W-:Y:S02]  /*1f90*/  FADD R28, R56, R99 ;  /* 0x00000063381c7221 */ /* 0x000fe40000000000 */
[----:B--2---:R-:W-:Y:S02]  /*1fa0*/  FADD R22, R60, R47 ;  /* 0x0000002f3c167221 */ /* 0x004fe40000000000 */
[----:B------:R-:W-:-:S03]  /*1fb0*/  FMUL R62, R62, 1.4426950216293334961 ;  /* 0x3fb8aa3b3e3e7820 */ /* 0x000fc60000400000 */
[----:B------:R-:W2:Y:S01]  /*1fc0*/  MUFU.EX2 R52, R52 ;  /* 0x0000003400347308 */ /* 0x000ea20000000800 */
[----:B------:R-:W-:Y:S02]  /*1fd0*/  FADD R20, R44, -R49 ;  /* 0x800000312c147221 */ /* 0x000fe40000000000 */
[----:B0-----:R-:W-:-:S05]  /*1fe0*/  FADD R23, R61, R28 ;  /* 0x0000001c3d177221 */ /* 0x001fca0000000000 */
[----:B------:R1:W0:Y:S01]  /*1ff0*/  MUFU.EX2 R32, R98 ;  /* 0x0000006200207308 */ /* 0x0002220000000800 */
[----:B------:R-:W-:Y:S02]  /*2000*/  FADD R21, R69, R22 ;  /* 0x0000001645157221 */ /* 0x000fe40000000000 */
[----:B------:R-:W-:-:S05]  /*2010*/  FMUL R99, R20, 1.4426950216293334961 ;  /* 0x3fb8aa3b14637820 */ /* 0x000fca0000400000 */
[----:B------:R-:W0:Y:S01]  /*2020*/  MUFU.EX2 R33, R33 ;  /* 0x0000002100217308 */ /* 0x000e220000000800 */
[----:B-1----:R-:W-:Y:S02]  /*2030*/  FADD R98, R54, R23 ;  /* 0x0000001736627221 */ /* 0x002fe40000000000 */
[----:B-----5:R-:W-:Y:S01]  /*2040*/  FADD R28, R58, R21 ;  /* 0x000000153a1c7221 */ /* 0x020fe20000000000 */
[----:B------:R-:W-:Y:S01]  /*2050*/  F2FP.BF16.PACK_AB R41, R112, R41 ;  /* 0x000000297029723e */ /* 0x000fe200000010ff */
[----:B---3--:R-:W-:Y:S01]  /*2060*/  FADD R105, R59, R98 ;  /* 0x000000623b697221 */ /* 0x008fe20000000000 */
[----:B------:R-:W-:Y:S02]  /*2070*/  F2FP.BF16.PACK_AB R42, R45, R42 ;  /* 0x0000002a2d2a723e */ /* 0x000fe400000010ff */
[----:B------:R-:W1:Y:S01]  /*2080*/  MUFU.EX2 R62, R62 ;  /* 0x0000003e003e7308 */ /* 0x000e620000000800 */
[----:B------:R-:W-:Y:S01]  /*2090*/  F2FP.BF16.PACK_AB R43, R46, R43 ;  /* 0x0000002b2e2b723e */ /* 0x000fe200000010ff */
[----:B----4-:R-:W-:Y:S01]  /*20a0*/  FADD R29, R63, R28 ;  /* 0x0000001c3f1d7221 */ /* 0x010fe20000000000 */
[----:B------:R-:W3:Y:S01]  /*20b0*/  LDSM.16.M88.4 R44, [R67] ;  /* 0x00000000432c783b */ /* 0x000ee20000000200 */
[----:B--2---:R-:W-:-:S04]  /*20c0*/  FADD R98, R52, R105 ;  /* 0x0000006934627221 */ /* 0x004fc80000000000 */
[----:B------:R-:W2:Y:S01]  /*20d0*/  MUFU.EX2 R99, R99 ;  /* 0x0000006300637308 */ /* 0x000ea20000000800 */
[----:B0-----:R-:W-:Y:S01]  /*20e0*/  FADD R28, R32, R29 ;  /* 0x0000001d201c7221 */ /* 0x001fe20000000000 */
[----:B------:R-:W-:Y:S01]  /*20f0*/  HMMA.16816.F32.BF16 R24, R40, R34, R24 ;  /* 0x000000222818723c */ /* 0x000fe20000041818 */
[----:B------:R-:W-:Y:S02]  /*2100*/  LDSM.16.M88.4 R20, [R67+0x400] ;  /* 0x000400004314783b */ /* 0x000fe40000000200 */
[----:B------:R-:W-:-:S04]  /*2110*/  FADD R29, R33, R28 ;  /* 0x0000001c211d7221 */ /* 0x000fc80000000000 */
[----:B------:R-:W-:Y:S02]  /*2120*/  FADD R35, R57, R98 ;  /* 0x0000006239237221 */ /* 0x000fe40000000000 */
[----:B-1----:R-:W-:Y:S02]  /*2130*/  FADD R28, R62, R29 ;  /* 0x0000001d3e1c7221 */ /* 0x002fe40000000000 */
[----:B------:R-:W-:-:S04]  /*2140*/  FADD R34, R50, R35 ;  /* 0x0000002332227221 */ /* 0x000fc80000000000 */
[----:B------:R-:W-:Y:S02]  /*2150*/  FADD R35, R55, R34 ;  /* 0x0000002237237221 */ /* 0x000fe40000000000 */
[----:B--2---:R-:W-:Y:S01]  /*2160*/  FADD R34, R99, R28 ;  /* 0x0000001c63227221 */ /* 0x004fe20000000000 */
[----:B------:R-:W-:Y:S02]  /*2170*/  HMMA.16816.F32.BF16 R36, R40, R30, R36 ;  /* 0x0000001e2824723c */ /* 0x000fe40000041824 */
[----:B------:R-:W0:Y:S04]  /*2180*/  SHFL.BFLY PT, R40, R35, 0x2, 0x1f ;  /* 0x0c401f0023287f89 */ /* 0x000e2800000e0000 */
[----:B------:R-:W1:Y:S01]  /*2190*/  SHFL.BFLY PT, R41, R34, 0x2, 0x1f ;  /* 0x0c401f0022297f89 */ /* 0x000e6200000e0000 */
[----:B------:R-:W-:-:S02]  /*21a0*/  F2FP.BF16.PACK_AB R28, R69, R60 ;  /* 0x0000003c451c723e */ /* 0x000fc400000010ff */
[----:B------:R-:W-:Y:S02]  /*21b0*/  F2FP.BF16.PACK_AB R29, R61, R56 ;  /* 0x000000383d1d723e */ /* 0x000fe400000010ff */
[----:B------:R-:W-:Y:S02]  /*21c0*/  F2FP.BF16.PACK_AB R30, R63, R58 ;  /* 0x0000003a3f1e723e */ /* 0x000fe400000010ff */
[----:B------:R-:W-:-:S07]  /*21d0*/  F2FP.BF16.PACK_AB R31, R59, R54 ;  /* 0x000000363b1f723e */ /* 0x000fce00000010ff */
[----:B---3--:R-:W-:Y:S01]  /*21e0*/  HMMA.16816.F32.BF16 R24, R28, R44, R24 ;  /* 0x0000002c1c18723c */ /* 0x008fe20000041818 */
[----:B0-----:R-:W-:Y:S02]  /*21f0*/  FADD R42, R35, R40 ;  /* 0x00000028232a7221 */ /* 0x001fe40000000000 */
[----:B-1----:R-:W-:-:S05]  /*2200*/  FADD R41, R34, R41 ;  /* 0x0000002922297221 */ /* 0x002fca0000000000 */
[----:B------:R-:W-:Y:S01]  /*2210*/  HMMA.16816.F32.BF16 R36, R28, R20, R36 ;  /* 0x000000141c24723c */ /* 0x000fe20000041824 */
[----:B------:R-:W0:Y:S04]  /*2220*/  SHFL.BFLY PT, R43, R42, 0x1, 0x1f ;  /* 0x0c201f002a2b7f89 */ /* 0x000e2800000e0000 */
[----:B------:R-:W1:Y:S01]  /*2230*/  SHFL.BFLY PT, R40, R41, 0x1, 0x1f ;  /* 0x0c201f0029287f89 */ /* 0x000e6200000e0000 */
[----:B------:R-:W-:Y:S01]  /*2240*/  UIADD3 UR4, UR4, 0x40, URZ ;  /* 0x0000004004047890 */ /* 0x000fe2000fffe03f */
[----:B------:R-:W-:Y:S02]  /*2250*/  F2FP.BF16.PACK_AB R28, R33, R32 ;  /* 0x00000020211c723e */ /* 0x000fe400000010ff */
[----:B------:R-:W-:-:S03]  /*2260*/  F2FP.BF16.PACK_AB R29, R57, R52 ;  /* 0x00000034391d723e */ /* 0x000fc600000010ff */
[----:B------:R-:W-:Y:S02]  /*2270*/  ISETP.LE.AND P0, PT, R9, UR4, PT ;  /* 0x0000000409007c0c */ /* 0x000fe4000bf03270 */
[----:B------:R-:W-:Y:S02]  /*2280*/  F2FP.BF16.PACK_AB R30, R99, R62 ;  /* 0x0000003e631e723e */ /* 0x000fe400000010ff */
[----:B------:R-:W-:Y:S01]  /*2290*/  F2FP.BF16.PACK_AB R31, R55, R50 ;  /* 0x00000032371f723e */ /* 0x000fe200000010ff */
[----:B------:R-:W-:-:S06]  /*22a0*/  IMAD.MOV.U32 R98, RZ, RZ, R49 ;  /* 0x000000ffff627224 */ /* 0x000fcc00078e0031 */
[----:B------:R-:W-:Y:S01]  /*22b0*/  HMMA.16816.F32.BF16 R24, R28, R46, R24 ;  /* 0x0000002e1c18723c */ /* 0x000fe20000041818 */
[----:B0-----:R-:W-:Y:S02]  /*22c0*/  FADD R43, R42, R43 ;  /* 0x0000002b2a2b7221 */ /* 0x001fe40000000000 */
[----:B-1----:R-:W-:-:S05]  /*22d0*/  FADD R40, R41, R40 ;  /* 0x0000002829287221 */ /* 0x002fca0000000000 */
[----:B------:R-:W-:Y:S01]  /*22e0*/  HMMA.16816.F32.BF16 R20, R28, R22, R36 ;  /* 0x000000161c14723c */ /* 0x000fe20000041824 */
[----:B------:R-:W-:-:S06]  /*22f0*/  FFMA R10, R51, R10, R43 ;  /* 0x0000000a330a7223 */ /* 0x000fcc000000002b */
[----:B------:R-:W-:Y:S01]  /*2300*/  MOV R29, 0x40 ;  /* 0x00000040001d7802 */ /* 0x000fe20000000f00 */
[----:B------:R-:W-:Y:S02]  /*2310*/  FFMA R68, R53, R68, R40 ;  /* 0x0000004435447223 */ /* 0x000fe40000000028 */
[----:B------:R-:W-:Y:S02]  /*2320*/  IMAD.MOV.U32 R69, RZ, RZ, R48 ;  /* 0x000000ffff457224 */ /* 0x000fe400078e0030 */
[C---:B------:R-:W-:Y:S02]  /*2330*/  IMAD R8, R29.reuse, c[0x0][0x1b4], R8 ;  /* 0x00006d001d087a24 */ /* 0x040fe400078e0208 */
[----:B------:R-:W-:Y:S01]  /*2340*/  IMAD R64, R29, c[0x0][0x1a4], R64 ;  /* 0x000069001d407a24 */ /* 0x000fe200078e0240 */
[----:B------:R-:W-:Y:S01]  /*2350*/  @P0 CALL.REL.NOINC `(.L_x_0) ;  /* 0x0000001000000944 */ /* 0x000fe20003c00000 */
[----:B------:R-:W-:Y:S05]  /*2360*/  BRA `(.L_x_1) ;  /* 0xffffe6e000007947 */ /* 0x000fea000383ffff */
.L_x_0:
[----:B------:R-:W-:Y:S01]  /*2370*/  IMAD R5, R2, c[0x0][0x1c0], RZ ;  /* 0x0000700002057a24 */ /* 0x000fe200078e02ff */
[----:B------:R-:W-:Y:S01]  /*2380*/  LOP3.LUT R8, R0, 0x8, RZ, 0xc0, !PT ;  /* 0x0000000800087812 */ /* 0x000fe200078ec0ff */
[----:B------:R-:W-:Y:S01]  /*2390*/  IMAD R7, R3, c[0x0][0x1c4], RZ ;  /* 0x0000710003077a24 */ /* 0x000fe200078e02ff */
[----:B------:R-:W-:Y:S01]  /*23a0*/  FSETP.GT.AND P2, PT, |R68|, 8.50705917302346158658e+37, PT ;  /* 0x7e8000004400780b */ /* 0x000fe20003f44200 */
[C---:B------:R-:W-:Y:S01]  /*23b0*/  IMAD.SHL.U32 R6, R5.reuse, 0x2, RZ ;  /* 0x0000000205067824 */ /* 0x040fe200078e00ff */
[----:B------:R-:W-:Y:S01]  /*23c0*/  SHF.R.U32.HI R15, RZ, 0x1, R8 ;  /* 0x00000001ff0f7819 */ /* 0x000fe20000011608 */
[----:B------:R-:W-:Y:S01]  /*23d0*/  IMAD.HI R5, R5, 0x2, RZ ;  /* 0x0000000205057827 */ /* 0x000fe200078e02ff */
[----:B------:R-:W-:Y:S01]  /*23e0*/  SHF.L.U32 R9, R7, 0x1, RZ ;  /* 0x0000000107097819 */ /* 0x000fe200000006ff */
[----:B------:R-:W-:Y:S01]  /*23f0*/  BAR.SYNC.DEFER_BLOCKING 0x0 ;  /* 0x0000000000007b1d */ /* 0x000fe20000010000 */
[----:B------:R-:W-:Y:S01]  /*2400*/  SHF.R.S32.HI R8, RZ, 0x4, R0 ;  /* 0x00000004ff087819 */ /* 0x000fe20000011400 */
[----:B------:R-:W-:Y:S01]  /*2410*/  IMAD.MOV.U32 R16, RZ, RZ, R23 ;  /* 0x000000ffff107224 */ /* 0x000fe200078e0017 */
[----:B------:R-:W-:-:S02]  /*2420*/  IADD3 R30, P0, P4, R9, c[0x0][0x178], R6 ;  /* 0x00005e00091e7a10 */ /* 0x000fc40007c1e006 */
[----:B------:R-:W-:Y:S02]  /*2430*/  SGXT R6, R8, 0x1 ;  /* 0x000000010806781a */ /* 0x000fe40000000200 */
[----:B------:R-:W-:Y:S01]  /*2440*/  SHF.R.S32.HI R9, RZ, 0x3, R0 ;  /* 0x00000003ff097819 */ /* 0x000fe20000011400 */
[----:B------:R-:W-:Y:S01]  /*2450*/  @P2 FMUL R25, R25, 0.25 ;  /* 0x3e80000019192820 */ /* 0x000fe20000400000 */
[----:B------:R-:W-:Y:S01]  /*2460*/  LOP3.LUT R8, R6, 0x204, RZ, 0xc0, !PT ;  /* 0x0000020406087812 */ /* 0x000fe200078ec0ff */
[----:B------:R-:W-:Y:S01]  /*2470*/  IMAD.HI R6, R7, 0x2, RZ ;  /* 0x0000000207067827 */ /* 0x000fe200078e02ff */
[----:B------:R-:W-:Y:S02]  /*2480*/  SGXT R7, R9, 0x1 ;  /* 0x000000010907781a */ /* 0x000fe40000000200 */
[----:B------:R-:W-:Y:S02]  /*2490*/  FSETP.GEU.AND P3, PT, |R68|, 1.175494350822287508e-38, PT ;  /* 0x008000004400780b */ /* 0x000fe40003f6e200 */
[----:B------:R-:W-:Y:S01]  /*24a0*/  IADD3.X R32, R6, c[0x0][0x17c], R5, P0, P4 ;  /* 0x00005f0006207a10 */ /* 0x000fe200007e8405 */
[----:B------:R-:W-:Y:S01]  /*24b0*/  FMUL R5, R68, 8388608 ;  /* 0x4b00000044057820 */ /* 0x000fe20000400000 */
[----:B------:R-:W-:Y:S01]  /*24c0*/  MOV R9, R10 ;  /* 0x0000000a00097202 */ /* 0x000fe20000000f00 */
[----:B------:R-:W-:Y:S01]  /*24d0*/  IMAD.SHL.U32 R6, R0, 0x40, RZ ;  /* 0x0000004000067824 */ /* 0x000fe200078e00ff */
[----:B------:R-:W-:-:S02]  /*24e0*/  LOP3.LUT R7, R7, 0x140, RZ, 0xc0, !PT ;  /* 0x0000014007077812 */ /* 0x000fc400078ec0ff */
[C---:B------:R-:W-:Y:S02]  /*24f0*/  FSETP.GEU.AND P4, PT, R68.reuse, 1.175494350822287508e-38, PT ;  /* 0x008000004400780b */ /* 0x040fe40003f8e000 */
[----:B------:R-:W-:Y:S02]  /*2500*/  FSETP.GT.AND P5, PT, |R9|, 8.50705917302346158658e+37, PT ;  /* 0x7e8000000900780b */ /* 0x000fe40003fa4200 */
[----:B------:R-:W-:Y:S01]  /*2510*/  LOP3.LUT R7, R7, 0x38, R12, 0xf8, !PT ;  /* 0x0000003807077812 */ /* 0x000fe200078ef80c */
[----:B------:R-:W-:Y:S01]  /*2520*/  @!P3 FMUL R25, R25, 16777216 ;  /* 0x4b8000001919b820 */ /* 0x000fe20000400000 */
[----:B------:R-:W-:Y:S01]  /*2530*/  FSEL R29, R5, R68, !P4 ;  /* 0x00000044051d7208 */ /* 0x000fe20006000000 */
[----:B------:R-:W-:Y:S01]  /*2540*/  @P2 FMUL R68, R68, 0.25 ;  /* 0x3e80000044442820 */ /* 0x000fe20000400000 */
[C---:B------:R-:W-:Y:S01]  /*2550*/  ISETP.NE.U32.AND P1, PT, R11.reuse, RZ, PT ;  /* 0x000000ff0b00720c */ /* 0x040fe20003f25070 */
[----:B------:R-:W-:Y:S01]  /*2560*/  IMAD R11, R11, 0x4, R8 ;  /* 0x000000040b0b7824 */ /* 0x000fe200078e0208 */
[----:B------:R-:W-:Y:S01]  /*2570*/  FSETP.GEU.AND P6, PT, |R9|, 1.175494350822287508e-38, PT ;  /* 0x008000000900780b */ /* 0x000fe20003fce200 */
[----:B------:R-:W-:Y:S01]  /*2580*/  @!P3 FMUL R68, R68, 16777216 ;  /* 0x4b8000004444b820 */ /* 0x000fe20000400000 */
[----:B------:R-:W-:-:S02]  /*2590*/  LOP3.LUT P0, RZ, R0, 0x60, RZ, 0xc0, !PT ;  /* 0x0000006000ff7812 */ /* 0x000fc4000780c0ff */
[----:B------:R-:W-:Y:S01]  /*25a0*/  LOP3.LUT R10, R7, 0x40, R0, 0x78, !PT ;  /* 0x00000040070a7812 */ /* 0x000fe200078e7800 */
[C---:B------:R-:W-:Y:S01]  /*25b0*/  FMUL R0, R9.reuse, 8388608 ;  /* 0x4b00000009007820 */ /* 0x040fe20000400000 */
[----:B------:R-:W-:Y:S01]  /*25c0*/  SEL R8, RZ, 0x204, !P1 ;  /* 0x00000204ff087807 */ /* 0x000fe20004800000 */
[----:B------:R-:W0:Y:S01]  /*25d0*/  MUFU.RCP R5, R68 ;  /* 0x0000004400057308 */ /* 0x000e220000001000 */
[C---:B------:R-:W-:Y:S01]  /*25e0*/  FSETP.GEU.AND P1, PT, R9.reuse, 1.175494350822287508e-38, PT ;  /* 0x008000000900780b */ /* 0x040fe20003f2e000 */
[----:B------:R-:W-:Y:S01]  /*25f0*/  @P5 FMUL R16, R16, 0.25 ;  /* 0x3e80000010105820 */ /* 0x000fe20000400000 */
[----:B------:R-:W-:Y:S01]  /*2600*/  MOV R18, R21 ;  /* 0x0000001500127202 */ /* 0x000fe20000000f00 */
[----:B------:R-:W-:Y:S01]  /*2610*/  @P5 FMUL R22, R22, 0.25 ;  /* 0x3e80000016165820 */ /* 0x000fe20000400000 */
[----:B------:R-:W-:Y:S01]  /*2620*/  FSEL R31, R0, R9, !P1 ;  /* 0x00000009001f7208 */ /* 0x000fe20004800000 */
[----:B------:R-:W-:Y:S01]  /*2630*/  @P5 FMUL R9, R9, 0.25 ;  /* 0x3e80000009095820 */ /* 0x000fe20000400000 */
[----:B------:R-:W-:Y:S01]  /*2640*/  MOV R28, R24 ;  /* 0x00000018001c7202 */ /* 0x000fe20000000f00 */
[----:B------:R-:W-:Y:S01]  /*2650*/  IMAD.MOV.U32 R24, RZ, RZ, R20 ;  /* 0x000000ffff187224 */ /* 0x000fe200078e0014 */
[----:B------:R-:W-:Y:S01]  /*2660*/  IADD3 R0, R29, -0x3f3504f3, RZ ;  /* 0xc0cafb0d1d007810 */ /* 0x000fe20007ffe0ff */
[----:B------:R-:W-:Y:S01]  /*2670*/  @!P6 FMUL R9, R9, 16777216 ;  /* 0x4b8000000909e820 */ /* 0x000fe20000400000 */
[----:B------:R-:W-:Y:S01]  /*2680*/  LEA R23, R14, R15, 0x2 ;  /* 0x0000000f0e177211 */ /* 0x000fe200078e10ff */
[----:B------:R-:W-:Y:S01]  /*2690*/  @P2 FMUL R18, R18, 0.25 ;  /* 0x3e80000012122820 */ /* 0x000fe20000400000 */
[----:B------:R-:W-:Y:S01]  /*26a0*/  LOP3.LUT R7, R8, 0x3c, R13, 0x78, !PT ;  /* 0x0000003c08077812 */ /* 0x000fe200078e780d */
[----:B------:R-:W-:Y:S01]  /*26b0*/  @P2 FMUL R24, R24, 0.25 ;  /* 0x3e80000018182820 */ /* 0x000fe20000400000 */
[----:B------:R-:W-:Y:S01]  /*26c0*/  IADD3 R21, R11, R10, RZ ;  /* 0x0000000a0b157210 */ /* 0x000fe20007ffe0ff */
[----:B------:R-:W-:Y:S01]  /*26d0*/  @P2 FMUL R28, R28, 0.25 ;  /* 0x3e8000001c1c2820 */ /* 0x000fe20000400000 */
[----:B------:R-:W1:Y:S01]  /*26e0*/  MUFU.RCP R9, R9 ;  /* 0x0000000900097308 */ /* 0x000e620000001000 */
[----:B------:R-:W-:Y:S01]  /*26f0*/  @!P3 FMUL R18, R18, 16777216 ;  /* 0x4b8000001212b820 */ /* 0x000fe20000400000 */
[----:B------:R-:W-:Y:S01]  /*2700*/  LOP3.LUT R20, R7, 0x40, R6, 0xf8, !PT ;  /* 0x0000004007147812 */ /* 0x000fe200078ef806 */
[----:B------:R-:W-:Y:S01]  /*2710*/  @!P3 FMUL R24, R24, 16777216 ;  /* 0x4b8000001818b820 */ /* 0x000fe20000400000 */
[----:B------:R-:W-:Y:S01]  /*2720*/  IADD3 R6, R31, -0x3f3504f3, RZ ;  /* 0xc0cafb0d1f067810 */ /* 0x000fe20007ffe0ff */
[----:B------:R-:W-:Y:S01]  /*2730*/  @!P3 FMUL R28, R28, 16777216 ;  /* 0x4b8000001c1cb820 */ /* 0x000fe20000400000 */
[----:B------:R-:W-:Y:S01]  /*2740*/  ISETP.GE.U32.AND P2, PT, R29, 0x7f800000, PT ;  /* 0x7f8000001d00780c */ /* 0x000fe20003f46070 */
[C---:B0-----:R-:W-:Y:S01]  /*2750*/  FMUL R14, R5.reuse, R18 ;  /* 0x00000012050e7220 */ /* 0x041fe20000400000 */
[----:B------:R-:W-:Y:S01]  /*2760*/  LOP3.LUT R8, R6, 0xff800000, RZ, 0xc0, !PT ;  /* 0xff80000006087812 */ /* 0x000fe200078ec0ff */
[----:B------:R-:W-:Y:S01]  /*2770*/  FMUL R15, R5, R24 ;  /* 0x00000018050f7220 */ /* 0x000fe20000400000 */
[----:B------:R-:W-:Y:S01]  /*2780*/  ISETP.GE.U32.AND P3, PT, R31, 0x7f800000, PT ;  /* 0x7f8000001f00780c */ /* 0x000fe20003f66070 */
[----:B------:R-:W-:Y:S01]  /*2790*/  FMUL R19, R5, R25 ;  /* 0x0000001905137220 */ /* 0x000fe20000400000 */
[----:B------:R-:W-:Y:S01]  /*27a0*/  LOP3.LUT R13, R13, 0x78, RZ, 0xc0, !PT ;  /* 0x000000780d0d7812 */ /* 0x000fe200078ec0ff */
[----:B------:R-:W-:Y:S01]  /*27b0*/  FMUL R18, R5, R28 ;  /* 0x0000001c05127220 */ /* 0x000fe20000400000 */
[----:B------:R-:W-:Y:S01]  /*27c0*/  LOP3.LUT R5, R0, 0xff800000, RZ, 0xc0, !PT ;  /* 0xff80000000057812 */ /* 0x000fe200078ec0ff */
[----:B------:R-:W-:Y:S01]  /*27d0*/  @P5 FMUL R27, R27, 0.25 ;  /* 0x3e8000001b1b5820 */ /* 0x000fe20000400000 */
[----:B------:R-:W-:Y:S01]  /*27e0*/  F2FP.BF16.PACK_AB R14, R14, R19 ;  /* 0x000000130e0e723e */ /* 0x000fe200000010ff */
[----:B------:R-:W-:Y:S01]  /*27f0*/  @P5 FMUL R26, R26, 0.25 ;  /* 0x3e8000001a1a5820 */ /* 0x000fe20000400000 */
[----:B------:R-:W-:Y:S01]  /*2800*/  IADD3 R0, R29, -R5, RZ ;  /* 0x800000051d007210 */ /* 0x000fe20007ffe0ff */
[----:B------:R-:W-:Y:S01]  /*2810*/  @!P6 FMUL R16, R16, 16777216 ;  /* 0x4b8000001010e820 */ /* 0x000fe20000400000 */
[----:B------:R-:W-:Y:S01]  /*2820*/  F2FP.BF16.PACK_AB R15, R15, R18 ;  /* 0x000000120f0f723e */ /* 0x000fe200000010ff */
[----:B------:R-:W-:Y:S01]  /*2830*/  @!P6 FMUL R22, R22, 16777216 ;  /* 0x4b8000001616e820 */ /* 0x000fe20000400000 */
[----:B------:R-:W-:Y:S01]  /*2840*/  LOP3.LUT R18, R20, 0x40, RZ, 0x3c, !PT ;  /* 0x0000004014127812 */ /* 0x000fe200078e3cff */
[----:B------:R-:W-:Y:S01]  /*2850*/  @!P6 FMUL R27, R27, 16777216 ;  /* 0x4b8000001b1be820 */ /* 0x000fe20000400000 */
[----:B------:R0:W-:Y:S01]  /*2860*/  STS [R20+0x80], R14 ;  /* 0x0000800e14007388 */ /* 0x0001e20000000800 */
[----:B------:R-:W-:Y:S01]  /*2870*/  @!P6 FMUL R26, R26, 16777216 ;  /* 0x4b8000001a1ae820 */ /* 0x000fe20000400000 */
[----:B------:R-:W2:Y:S01]  /*2880*/  I2F R5, R5 ;  /* 0x0000000500057306 */ /* 0x000ea20000201400 */
[----:B------:R-:W-:Y:S01]  /*2890*/  FADD R6, R0, -1 ;  /* 0xbf80000000067421 */ /* 0x000fe20000000000 */
[----:B------:R-:W-:Y:S01]  /*28a0*/  STS [R20], R15 ;  /* 0x0000000f14007388 */ /* 0x000fe20000000800 */
[C---:B-1----:R-:W-:Y:S01]  /*28b0*/  FMUL R0, R9.reuse, R16 ;  /* 0x0000001009007220 */ /* 0x042fe20000400000 */
[----:B------:R-:W-:Y:S01]  /*28c0*/  LOP3.LUT R12, R12, 0x38, RZ, 0xc0, !PT ;  /* 0x000000380c0c7812 */ /* 0x000fe200078ec0ff */
[----:B------:R-:W-:-:S02]  /*28d0*/  FMUL R11, R9, R22 ;  /* 0x00000016090b7220 */ /* 0x000fc40000400000 */
[----:B------:R-:W-:Y:S01]  /*28e0*/  FMUL R17, R9, R27 ;  /* 0x0000001b09117220 */ /* 0x000fe20000400000 */
[----:B0-----:R-:W-:Y:S01]  /*28f0*/  LOP3.LUT R14, R21, 0x4, RZ, 0x3c, !PT ;  /* 0x00000004150e7812 */ /* 0x001fe200078e3cff */
[----:B------:R-:W-:Y:S01]  /*2900*/  FMUL R16, R9, R26 ;  /* 0x0000001a09107220 */ /* 0x000fe20000400000 */
[----:B------:R-:W-:Y:S01]  /*2910*/  IADD3 R12, R12, R23, RZ ;  /* 0x000000170c0c7210 */ /* 0x000fe20007ffe0ff */
[----:B------:R-:W-:Y:S01]  /*2920*/  IMAD.IADD R7, R31, 0x1, -R8 ;  /* 0x000000011f077824 */ /* 0x000fe200078e0a08 */
[----:B------:R-:W-:Y:S01]  /*2930*/  F2FP.BF16.PACK_AB R17, R0, R17 ;  /* 0x000000110011723e */ /* 0x000fe200000010ff */
[----:B------:R-:W-:Y:S01]  /*2940*/  IMAD.MOV.U32 R25, RZ, RZ, 0x3dc6b27f ;  /* 0x3dc6b27fff197424 */ /* 0x000fe200078e00ff */
[----:B------:R-:W-:Y:S01]  /*2950*/  F2FP.BF16.PACK_AB R16, R11, R16 ;  /* 0x000000100b10723e */ /* 0x000fe200000010ff */
[----:B------:R-:W-:Y:S01]  /*2960*/  FADD R10, R7, -1 ;  /* 0xbf800000070a7421 */ /* 0x000fe20000000000 */
[----:B------:R-:W-:Y:S01]  /*2970*/  FSEL R0, RZ, -23, P4 ;  /* 0xc1b80000ff007808 */ /* 0x000fe20002000000 */
[-C--:B------:R-:W-:Y:S01]  /*2980*/  FFMA.FTZ R7, R6, R25.reuse, -0.16845393180847167969 ;  /* 0xbe2c7f3006077423 */ /* 0x080fe20000010019 */
[----:B------:R-:W-:Y:S01]  /*2990*/  STS [R18+0x180], R17 ;  /* 0x0001801112007388 */ /* 0x000fe20000000800 */
[----:B------:R-:W-:-:S02]  /*29a0*/  FFMA.FTZ R9, R10, R25, -0.16845393180847167969 ;  /* 0xbe2c7f300a097423 */ /* 0x000fc40000010019 */
[----:B------:R-:W-:Y:S01]  /*29b0*/  FFMA.FTZ R7, R6, R7, 0.1716887056827545166 ;  /* 0x3e2fcf2a06077423 */ /* 0x000fe20000010007 */
[----:B------:R-:W-:Y:S01]  /*29c0*/  STS [R18+0x100], R16 ;  /* 0x0001001012007388 */ /* 0x000fe20000000800 */
[----:B------:R-:W-:Y:S02]  /*29d0*/  FFMA.FTZ R9, R10, R9, 0.1716887056827545166 ;  /* 0x3e2fcf2a0a097423 */ /* 0x000fe40000010009 */
[----:B------:R-:W-:Y:S01]  /*29e0*/  FFMA.FTZ R7, R6, R7, -0.17900948226451873779 ;  /* 0xbe374e4306077423 */ /* 0x000fe20000010007 */
[----:B------:R-:W-:Y:S01]  /*29f0*/  BAR.SYNC.DEFER_BLOCKING 0x0 ;  /* 0x0000000000007b1d */ /* 0x000fe20000010000 */
[----:B------:R-:W-:Y:S02]  /*2a00*/  FFMA.FTZ R9, R10, R9, -0.17900948226451873779 ;  /* 0xbe374e430a097423 */ /* 0x000fe40000010009 */
[----:B------:R-:W-:Y:S02]  /*2a10*/  FFMA.FTZ R7, R6, R7, 0.20512372255325317383 ;  /* 0x3e520bf406077423 */ /* 0x000fe40000010007 */
[----:B------:R-:W-:-:S02]  /*2a20*/  FFMA.FTZ R9, R10, R9, 0.20512372255325317383 ;  /* 0x3e520bf40a097423 */ /* 0x000fc40000010009 */
[----:B------:R-:W-:Y:S02]  /*2a30*/  FFMA.FTZ R7, R6, R7, -0.24046532809734344482 ;  /* 0xbe763c8b06077423 */ /* 0x000fe40000010007 */
[----:B------:R-:W-:Y:S02]  /*2a40*/  FFMA.FTZ R9, R10, R9, -0.24046532809734344482 ;  /* 0xbe763c8b0a097423 */ /* 0x000fe40000010009 */
[----:B------:R-:W-:Y:S02]  /*2a50*/  FFMA.FTZ R7, R6, R7, 0.28857114911079406738 ;  /* 0x3e93bf9906077423 */ /* 0x000fe40000010007 */
[----:B------:R-:W-:Y:S02]  /*2a60*/  FFMA.FTZ R9, R10, R9, 0.28857114911079406738 ;  /* 0x3e93bf990a097423 */ /* 0x000fe40000010009 */
[----:B------:R-:W-:Y:S02]  /*2a70*/  FFMA.FTZ R7, R6, R7, -0.36067417263984680176 ;  /* 0xbeb8aa4906077423 */ /* 0x000fe40000010007 */
[----:B------:R-:W-:-:S02]  /*2a80*/  FFMA.FTZ R11, R10, R9, -0.36067417263984680176 ;  /* 0xbeb8aa490a0b7423 */ /* 0x000fc40000010009 */
[----:B------:R-:W-:Y:S01]  /*2a90*/  FFMA.FTZ R7, R6, R7, 0.48089820146560668945 ;  /* 0x3ef6384a06077423 */ /* 0x000fe20000010007 */
[----:B------:R0:W1:Y:S01]  /*2aa0*/  I2F R9, R8 ;  /* 0x0000000800097306 */ /* 0x0000620000201400 */
[----:B------:R-:W-:Y:S02]  /*2ab0*/  FFMA.FTZ R11, R10, R11, 0.48089820146560668945 ;  /* 0x3ef6384a0a0b7423 */ /* 0x000fe4000001000b */
[----:B------:R-:W-:Y:S01]  /*2ac0*/  FFMA.FTZ R7, R6, R7, -0.72134751081466674805 ;  /* 0xbf38aa3b06077423 */ /* 0x000fe20000010007 */
[----:B------:R-:W3:Y:S01]  /*2ad0*/  LDS R21, [R21] ;  /* 0x0000000015157984 */ /* 0x000ee20000000800 */
[----:B------:R-:W-:Y:S02]  /*2ae0*/  FFMA.FTZ R11, R10, R11, -0.72134751081466674805 ;  /* 0xbf38aa3b0a0b7423 */ /* 0x000fe4000001000b */
[----:B------:R-:W-:Y:S01]  /*2af0*/  FMUL R7, R6, R7 ;  /* 0x0000000706077220 */ /* 0x000fe20000400000 */
[----:B------:R4:W5:Y:S01]  /*2b00*/  LDS R17, [R14] ;  /* 0x000000000e117984 */ /* 0x0009620000000800 */
[----:B------:R-:W-:Y:S01]  /*2b10*/  FMUL R11, R10, R11 ;  /* 0x0000000b0a0b7220 */ /* 0x000fe20000400000 */
[----:B0-----:R-:W-:Y:S01]  /*2b20*/  FSEL R8, RZ, -23, P1 ;  /* 0xc1b80000ff087808 */ /* 0x001fe20000800000 */
[----:B------:R-:W-:Y:S01]  /*2b30*/  FMUL R7, R6, R7 ;  /* 0x0000000706077220 */ /* 0x000fe20000400000 */
[----:B------:R-:W-:Y:S01]  /*2b40*/  FSETP.NEU.AND P1, PT, R29, RZ, PT ;  /* 0x000000ff1d00720b */ /* 0x000fe20003f2d000 */
[----:B------:R-:W-:-:S02]  /*2b50*/  FMUL R11, R10, R11 ;  /* 0x0000000b0a0b7220 */ /* 0x000fc40000400000 */
[----:B--2---:R-:W-:Y:S02]  /*2b60*/  FFMA.FTZ R0, R5, 1.1920928955078125e-07, R0 ;  /* 0x3400000005007823 */ /* 0x004fe40000010000 */
[----:B------:R-:W-:Y:S01]  /*2b70*/  FFMA.FTZ R7, R6, 1.4426950216293334961, R7 ;  /* 0x3fb8aa3b06077823 */ /* 0x000fe20000010007 */
[----:B------:R-:W-:Y:S01]  /*2b80*/  MOV R6, c[0x0][0x1c8] ;  /* 0x0000720000067a02 */ /* 0x000fe20000000f00 */
[----:B------:R-:W-:Y:S02]  /*2b90*/  IMAD R5, R4, c[0x0][0x1c8], RZ ;  /* 0x0000720004057a24 */ /* 0x000fe400078e02ff */
[----:B-1----:R-:W-:Y:S02]  /*2ba0*/  FFMA.FTZ R8, R9, 1.1920928955078125e-07, R8 ;  /* 0x3400000009087823 */ /* 0x002fe40000010008 */
[----:B------:R-:W-:Y:S02]  /*2bb0*/  FFMA.FTZ R11, R10, 1.4426950216293334961, R11 ;  /* 0x3fb8aa3b0a0b7823 */ /* 0x000fe4000001000b */
[----:B------:R-:W-:Y:S01]  /*2bc0*/  FADD R0, R0, R7 ;  /* 0x0000000700007221 */ /* 0x000fe20000000000 */
[----:B------:R-:W-:Y:S01]  /*2bd0*/  LEA R7, R6, R5, 0x2 ;  /* 0x0000000506077211 */ /* 0x000fe200078e10ff */
[----:B------:R-:W-:-:S02]  /*2be0*/  @P2 IMAD.MOV.U32 R4, RZ, RZ, 0x7f800000 ;  /* 0x7f800000ff042424 */ /* 0x000fc400078e00ff */
[----:B----4-:R-:W-:Y:S01]  /*2bf0*/  FADD R14, R8, R11 ;  /* 0x0000000b080e7221 */ /* 0x010fe20000000000 */
[C---:B------:R-:W-:Y:S01]  /*2c00*/  LEA R9, R6.reuse, R7, 0x2 ;  /* 0x0000000706097211 */ /* 0x040fe200078e10ff */
[----:B------:R-:W-:Y:S02]  /*2c10*/  @P3 IMAD.MOV.U32 R8, RZ, RZ, 0x7f800000 ;  /* 0x7f800000ff083424 */ /* 0x000fe400078e00ff */
[----:B------:R-:W-:Y:S01]  /*2c20*/  @P2 FFMA.FTZ R0, R29, R4, +INF ;  /* 0x7f8000001d002423 */ /* 0x000fe20000010004 */
[C---:B------:R-:W-:Y:S01]  /*2c30*/  FSETP.NEU.AND P2, PT, R31.reuse, RZ, PT ;  /* 0x000000ff1f00720b */ /* 0x040fe20003f4d000 */
[----:B------:R-:W-:Y:S01]  /*2c40*/  @P3 FFMA.FTZ R14, R31, R8, +INF ;  /* 0x7f8000001f0e3423 */ /* 0x000fe20000010008 */
[-C--:B------:R-:W-:Y:S01]  /*2c50*/  LEA R4, P3, R5, R30.reuse, 0x1 ;  /* 0x0000001e05047211 */ /* 0x080fe200078608ff */
[----:B------:R-:W-:Y:S01]  /*2c60*/  IMAD R11, R6, 0x4, R9 ;  /* 0x00000004060b7824 */ /* 0x000fe200078e0209 */
[----:B------:R-:W-:Y:S02]  /*2c70*/  FSEL R0, R0, -INF , P1 ;  /* 0xff80000000007808 */ /* 0x000fe40000800000 */
[----:B------:R-:W-:-:S02]  /*2c80*/  LEA R6, P4, R7, R30, 0x1 ;  /* 0x0000001e07067211 */ /* 0x000fc400078808ff */
[----:B------:R-:W-:Y:S02]  /*2c90*/  LEA.HI.X.SX32 R5, R5, R32, 0x1, P3 ;  /* 0x0000002005057211 */ /* 0x000fe400018f0eff */
[-C--:B------:R-:W-:Y:S02]  /*2ca0*/  LEA R8, P5, R9, R30.reuse, 0x1 ;  /* 0x0000001e09087211 */ /* 0x080fe400078a08ff */
[----:B------:R-:W-:Y:S01]  /*2cb0*/  LEA R10, P3, R11, R30, 0x1 ;  /* 0x0000001e0b0a7211 */ /* 0x000fe200078608ff */
[----:B---3--:R0:W-:Y:S01]  /*2cc0*/  STG.E.U16 [R4.64], R21 ;  /* 0x0000001504007986 */ /* 0x0081e2000c101506 */
[----:B------:R-:W-:Y:S01]  /*2cd0*/  FSEL R15, R14, -INF , P2 ;  /* 0xff8000000e0f7808 */ /* 0x000fe20001000000 */
[----:B------:R-:W-:Y:S01]  /*2ce0*/  FFMA R14, R0, 0.69314718246459960938, R49 ;  /* 0x3f317218000e7823 */ /* 0x000fe20000000031 */
[-C--:B------:R-:W-:Y:S02]  /*2cf0*/  LEA.HI.X.SX32 R7, R7, R32.reuse, 0x1, P4 ;  /* 0x0000002007077211 */ /* 0x080fe400020f0eff */
[-C--:B------:R-:W-:Y:S01]  /*2d00*/  LEA.HI.X.SX32 R9, R9, R32.reuse, 0x1, P5 ;  /* 0x0000002009097211 */ /* 0x080fe200028f0eff */
[----:B------:R-:W-:Y:S01]  /*2d10*/  FFMA R15, R15, 0.69314718246459960938, R48 ;  /* 0x3f3172180f0f7823 */ /* 0x000fe20000000030 */
[----:B------:R-:W-:Y:S01]  /*2d20*/  PRMT R0, R21, 0x7632, R0 ;  /* 0x0000763215007816 */ /* 0x000fe20000000000 */
[----:B-----5:R1:W-:Y:S01]  /*2d30*/  STG.E.U16 [R6.64], R17 ;  /* 0x0000001106007986 */ /* 0x0203e2000c101506 */
[----:B------:R-:W-:-:S02]  /*2d40*/  LEA.HI.X.SX32 R11, R11, R32, 0x1, P3 ;  /* 0x000000200b0b7211 */ /* 0x000fc400018f0eff */
[----:B0-----:R-:W-:Y:S01]  /*2d50*/  PRMT R5, R17, 0x7632, R5 ;  /* 0x0000763211057816 */ /* 0x001fe20000000005 */
[----:B------:R1:W-:Y:S04]  /*2d60*/  STG.E.U16 [R8.64], R0 ;  /* 0x0000000008007986 */ /* 0x0003e8000c101506 */
[----:B------:R1:W-:Y:S04]  /*2d70*/  STG.E.U16 [R10.64], R5 ;  /* 0x000000050a007986 */ /* 0x0003e8000c101506 */
[----:B------:R-:W-:Y:S06]  /*2d80*/  BAR.SYNC.DEFER_BLOCKING 0x0 ;  /* 0x0000000000007b1d */ /* 0x000fec0000010000 */
[----:B------:R1:W-:Y:S04]  /*2d90*/  STS.64 [R13], R14 ;  /* 0x0000000e0d007388 */ /* 0x0003e80000000a00 */
[----:B------:R-:W-:Y:S06]  /*2da0*/  BAR.SYNC.DEFER_BLOCKING 0x0 ;  /* 0x0000000000007b1d */ /* 0x000fec0000010000 */
[----:B------:R-:W-:Y:S05]  /*2db0*/  @P0 EXIT ;  /* 0x000000000000094d */ /* 0x000fea0003800000 */
[----:B-1----:R-:W0:Y:S01]  /*2dc0*/  LDS R7, [R12] ;  /* 0x000000000c077984 */ /* 0x002e220000000800 */
[----:B------:R-:W-:-:S02]  /*2dd0*/  IMAD R2, R2, c[0x0][0x1cc], RZ ;  /* 0x0000730002027a24 */ /* 0x000fc400078e02ff */
[C---:B------:R-:W-:Y:S02]  /*2de0*/  IMAD.SHL.U32 R5, R3.reuse, 0x4, RZ ;  /* 0x0000000403057824 */ /* 0x040fe400078e00ff */
[----:B------:R-:W-:Y:S01]  /*2df0*/  IMAD.HI R4, R3, 0x4, RZ ;  /* 0x0000000403047827 */ /* 0x000fe200078e02ff */
[----:B------:R-:W-:-:S03]  /*2e00*/  SHF.L.U32 R0, R2, 0x2, RZ ;  /* 0x0000000202007819 */ /* 0x000fc600000006ff */
[----:B------:R-:W-:Y:S01]  /*2e10*/  IMAD.HI R3, R2, 0x4, RZ ;  /* 0x0000000402037827 */ /* 0x000fe200078e02ff */
[----:B------:R-:W-:-:S04]  /*2e20*/  IADD3 R2, P0, P1, R5, c[0x0][0x180], R0 ;  /* 0x0000600005027a10 */ /* 0x000fc8000791e000 */
[----:B------:R-:W-:-:S05]  /*2e30*/  IADD3.X R3, R4, c[0x0][0x184], R3, P0, P1 ;  /* 0x0000610004037a10 */ /* 0x000fca00007e2403 */
[----:B0-----:R-:W-:Y:S01]  /*2e40*/  STG.E [R2.64], R7 ;  /* 0x0000000702007986 */ /* 0x001fe2000c101906 */
[----:B------:R-:W-:Y:S05]  /*2e50*/  EXIT ;  /* 0x000000000000794d */ /* 0x000fea0003800000 */
.L_x_2:
[----:B------:R-:W-:-:S00]  /*2e60*/  BRA `(.L_x_2) ;  /* 0xfffffff000007947 */ /* 0x000fc0000383ffff */
[----:B------:R-:W-:-:S00]  /*2e70*/  NOP ;  /* 0x0000000000007918 */ /* 0x000fc00000000000 */
        /* <DEDUP_REMOVED lines=8> */
.L_x_3:


//--------------------- .nv.global.init           --------------------------
	.section	.nv.global.init,"aw",@progbits
.nv.global.init:
	.type		_$_str,@object
	.size		_$_str,(.L_0 - _$_str)
_$_str:
        /*0000*/ 	.byte	0x5f, 0x5f, 0x43, 0x55, 0x44, 0x41, 0x5f, 0x46, 0x54, 0x5a, 0x00
.L_0:


//--------------------- .nv.shared.attn_fwd       --------------------------
	.section	.nv.shared.attn_fwd,"aw",@nobits
	.sectionflags	@""
	.align	16
